	.headerflags	@"EF_CUDA_TEXMODE_UNIFIED EF_CUDA_64BIT_ADDRESS EF_CUDA_SM86 EF_CUDA_VIRTUAL_SM(EF_CUDA_SM86)"
	.elftype	@"ET_EXEC"


//--------------------- .nv.info                  --------------------------
	.section	.nv.info,"",@"SHT_CUDA_INFO"
	.align	4


	//----- nvinfo : EIATTR_REGCOUNT
	.align		4
        /*0000*/ 	.byte	0x04, 0x2f
        /*0002*/ 	.short	(.L_1 - .L_0)
	.align		4
.L_0:
        /*0004*/ 	.word	index@(triton_mm)
        /*0008*/ 	.word	0x00000080


	//----- nvinfo : EIATTR_MAX_STACK_SIZE
	.align		4
.L_1:
        /*000c*/ 	.byte	0x04, 0x23
        /*000e*/ 	.short	(.L_3 - .L_2)
	.align		4
.L_2:
        /*0010*/ 	.word	index@(triton_mm)
        /*0014*/ 	.word	0x00000000


	//----- nvinfo : EIATTR_MIN_STACK_SIZE
	.align		4
.L_3:
        /*0018*/ 	.byte	0x04, 0x12
        /*001a*/ 	.short	(.L_5 - .L_4)
	.align		4
.L_4:
        /*001c*/ 	.word	index@(triton_mm)
        /*0020*/ 	.word	0x00000000


	//----- nvinfo : EIATTR_FRAME_SIZE
	.align		4
.L_5:
        /*0024*/ 	.byte	0x04, 0x11
        /*0026*/ 	.short	(.L_7 - .L_6)
	.align		4
.L_6:
        /*0028*/ 	.word	index@(triton_mm)
        /*002c*/ 	.word	0x00000000
.L_7:


//--------------------- .nv.info.triton_mm        --------------------------
	.section	.nv.info.triton_mm,"",@"SHT_CUDA_INFO"
	.align	4


	//----- nvinfo : EIATTR_CUDA_API_VERSION
	.align		4
        /*0000*/ 	.byte	0x04, 0x37
        /*0002*/ 	.short	(.L_9 - .L_8)
.L_8:
        /*0004*/ 	.word	0x0000007b


	//----- nvinfo : EIATTR_SW2861232_WAR
	.align		4
.L_9:
        /*0008*/ 	.byte	0x01, 0x35
	.zero		2


	//----- nvinfo : EIATTR_PARAM_CBANK
	.align		4
        /*000c*/ 	.byte	0x04, 0x0a
        /*000e*/ 	.short	(.L_11 - .L_10)
	.align		4
.L_10:
        /*0010*/ 	.word	index@(.nv.constant0.triton_mm)
        /*0014*/ 	.short	0x0160
        /*0016*/ 	.short	0x0024


	//----- nvinfo : EIATTR_CBANK_PARAM_SIZE
	.align		4
.L_11:
        /*0018*/ 	.byte	0x03, 0x19
        /*001a*/ 	.short	0x0024


	//----- nvinfo : EIATTR_KPARAM_INFO
	.align		4
        /*001c*/ 	.byte	0x04, 0x17
        /*001e*/ 	.short	(.L_13 - .L_12)
.L_12:
        /*0020*/ 	.word	0x00000000
        /*0024*/ 	.short	0x0004
        /*0026*/ 	.short	0x0020
        /*0028*/ 	.byte	0x00, 0xf0, 0x11, 0x00


	//----- nvinfo : EIATTR_KPARAM_INFO
	.align		4
.L_13:
        /*002c*/ 	.byte	0x04, 0x17
        /*002e*/ 	.short	(.L_15 - .L_14)
.L_14:
        /*0030*/ 	.word	0x00000000
        /*0034*/ 	.short	0x0003
        /*0036*/ 	.short	0x0018
        /*0038*/ 	.byte	0x00, 0xf0, 0x21, 0x00


	//----- nvinfo : EIATTR_KPARAM_INFO
	.align		4
.L_15:
        /*003c*/ 	.byte	0x04, 0x17
        /*003e*/ 	.short	(.L_17 - .L_16)
.L_16:
        /*0040*/ 	.word	0x00000000
        /*0044*/ 	.short	0x0002
        /*0046*/ 	.short	0x0010
        /*0048*/ 	.byte	0x00, 0xf0, 0x21, 0x00


	//----- nvinfo : EIATTR_KPARAM_INFO
	.align		4
.L_17:
        /*004c*/ 	.byte	0x04, 0x17
        /*004e*/ 	.short	(.L_19 - .L_18)
.L_18:
        /*0050*/ 	.word	0x00000000
        /*0054*/ 	.short	0x0001
        /*0056*/ 	.short	0x0008
        /*0058*/ 	.byte	0x00, 0xf0, 0x21, 0x00


	//----- nvinfo : EIATTR_KPARAM_INFO
	.align		4
.L_19:
        /*005c*/ 	.byte	0x04, 0x17
        /*005e*/ 	.short	(.L_21 - .L_20)
.L_20:
        /*0060*/ 	.word	0x00000000
        /*0064*/ 	.short	0x0000
        /*0066*/ 	.short	0x0000
        /*0068*/ 	.byte	0x00, 0xf0, 0x21, 0x00


	//----- nvinfo : EIATTR_MAXREG_COUNT
	.align		4
.L_21:
        /*006c*/ 	.byte	0x03, 0x1b
        /*006e*/ 	.short	0x00ff


	//----- nvinfo : EIATTR_EXIT_INSTR_OFFSETS
	.align		4
        /*0070*/ 	.byte	0x04, 0x1c
        /*0072*/ 	.short	(.L_23 - .L_22)


	//   ....[0]....
.L_22:
        /*0074*/ 	.word	0x00000040


	//   ....[1]....
        /*0078*/ 	.word	0x00005fd0


	//   ....[2]....
        /*007c*/ 	.word	0x00005ff0


	//----- nvinfo : EIATTR_MAX_THREADS
	.align		4
.L_23:
        /*0080*/ 	.byte	0x04, 0x05
        /*0082*/ 	.short	(.L_25 - .L_24)
.L_24:
        /*0084*/ 	.word	0x00000100
        /*0088*/ 	.word	0x00000001
        /*008c*/ 	.word	0x00000001
.L_25:


//--------------------- .nv.rel.action            --------------------------
	.section	.nv.rel.action,"",@"SHT_CUDA_RELOCINFO"
	.align	8
	.sectionentsize	8
        /*0000*/ 	.byte	0x73, 0x00, 0x00, 0x00, 0x00, 0x00, 0x00, 0x00, 0x00, 0x00, 0x00, 0x11, 0x25, 0x00, 0x05, 0x36


//--------------------- .nv.constant0.triton_mm   --------------------------
	.section	.nv.constant0.triton_mm,"a",@progbits
	.align	4
.nv.constant0.triton_mm:
	.zero		388


//--------------------- .text.triton_mm           --------------------------
	.section	.text.triton_mm,"ax",@progbits
	.sectionflags	@"SHF_BARRIERS=1"
	.sectioninfo	@"SHI_REGISTERS=128"
	.align	128
        .global         triton_mm
        .type           triton_mm,@function
        .size           triton_mm,(.L_x_3 - triton_mm)
        .other          triton_mm,@"STO_CUDA_ENTRY STV_DEFAULT"
triton_mm:
.text.triton_mm:
[----:B------:R-:W-:-:S02]  /*0000*/  MOV R1, c[0x0][0x28] ;  /* 0x00000a0000017a02 */ /* 0x000fc40000000f00 */
[----:B------:R-:W-:-:S05]  /*0010*/  MOV R0, c[0x0][0x180] ;  /* 0x0000600000007a02 */ /* 0x000fca0000000f00 */
[----:B------:R-:W-:-:S05]  /*0020*/  IMAD R2, R0, 0x1900, RZ ;  /* 0x0000190000027824 */ /* 0x000fca00078e02ff */
[----:B------:R-:W-:-:S13]  /*0030*/  ISETP.NE.AND P0, PT, R2, RZ, PT ;  /* 0x000000ff0200720c */ /* 0x000fda0003f05270 */
[----:B------:R-:W-:Y:S05]  /*0040*/  @!P0 EXIT ;  /* 0x000000000000894d */ /* 0x000fea0003800000 */
[----:B------:R-:W1:Y:S01]  /*0050*/  S2R R9, SR_CTAID.X ;  /* 0x0000000000097919 */ /* 0x000e620000002500 */
[----:B------:R-:W-:Y:S01]  /*0060*/  IMAD R0, R0, 0x32, RZ ;  /* 0x0000003200007824 */ /* 0x000fe200078e02ff */
[----:B------:R-:W-:Y:S01]  /*0070*/  MOV R23, 0x4 ;  /* 0x0000000400177802 */ /* 0x000fe20000000f00 */
[----:B------:R-:W-:Y:S01]  /*0080*/  ULDC.64 UR10, c[0x0][0x118] ;  /* 0x00004600000a7ab9 */ /* 0x000fe20000000a00 */
[----:B------:R-:W2:Y:S01]  /*0090*/  S2R R16, SR_TID.X ;  /* 0x0000000000107919 */ /* 0x000ea20000002100 */
[----:B------:R-:W-:Y:S01]  /*00a0*/  MOV R80, 0xffffffe0 ;  /* 0xffffffe000507802 */ /* 0x000fe20000000f00 */
[----:B------:R-:W-:Y:S01]  /*00b0*/  CS2R R28, SRZ ;  /* 0x00000000001c7805 */ /* 0x000fe2000001ff00 */
[----:B------:R-:W-:Y:S01]  /*00c0*/  IADD3 R2, R0, 0x7f, RZ ;  /* 0x0000007f00027810 */ /* 0x000fe20007ffe0ff */
[----:B------:R-:W-:Y:S01]  /*00d0*/  CS2R R30, SRZ ;  /* 0x00000000001e7805 */ /* 0x000fe2000001ff00 */
[----:B------:R-:W-:Y:S01]  /*00e0*/  IABS R14, R0 ;  /* 0x00000000000e7213 */ /* 0x000fe20000000000 */
[----:B------:R-:W-:Y:S01]  /*00f0*/  CS2R R44, SRZ ;  /* 0x00000000002c7805 */ /* 0x000fe2000001ff00 */
        /* <DEDUP_REMOVED lines=9> */
[----:B------:R-:W-:-:S02]  /*0190*/  UMOV UR4, URZ ;  /* 0x0000003f00047c82 */ /* 0x000fc40008000000 */
[----:B------:R-:W-:Y:S01]  /*01a0*/  UMOV UR6, URZ ;  /* 0x0000003f00067c82 */ /* 0x000fe20008000000 */
[----:B-1----:R-:W-:Y:S01]  /*01b0*/  SHF.R.S32.HI R3, RZ, 0x1f, R9 ;  /* 0x0000001fff037819 */ /* 0x002fe20000011409 */
[----:B------:R-:W-:Y:S01]  /*01c0*/  UMOV UR7, URZ ;  /* 0x0000003f00077c82 */ /* 0x000fe20008000000 */
[-C--:B------:R-:W-:Y:S01]  /*01d0*/  IABS R10, R9.reuse ;  /* 0x00000009000a7213 */ /* 0x080fe20000000000 */
[----:B------:R-:W-:Y:S01]  /*01e0*/  UMOV UR8, 0xc000 ;  /* 0x0000c00000087882 */ /* 0x000fe20000000000 */
[----:B------:R-:W-:Y:S01]  /*01f0*/  LEA.HI R4, R3, R9, RZ, 0x4 ;  /* 0x0000000903047211 */ /* 0x000fe200078f20ff */
[----:B------:R-:W-:Y:S01]  /*0200*/  UMOV UR5, URZ ;  /* 0x0000003f00057c82 */ /* 0x000fe20008000000 */
[----:B------:R-:W-:Y:S02]  /*0210*/  SHF.R.S32.HI R3, RZ, 0x1f, R2 ;  /* 0x0000001fff037819 */ /* 0x000fe40000011402 */
[----:B------:R-:W-:Y:S02]  /*0220*/  SHF.R.S32.HI R5, RZ, 0x4, R4 ;  /* 0x00000004ff057819 */ /* 0x000fe40000011404 */
[----:B------:R-:W-:-:S02]  /*0230*/  LEA.HI R3, R3, R2, RZ, 0x7 ;  /* 0x0000000203037211 */ /* 0x000fc400078f38ff */
[----:B------:R-:W-:Y:S02]  /*0240*/  SHF.L.U32 R6, R5, 0x3, RZ ;  /* 0x0000000305067819 */ /* 0x000fe400000006ff */
[----:B------:R-:W-:Y:S02]  /*0250*/  LOP3.LUT R4, R4, 0xfffffff0, RZ, 0xc0, !PT ;  /* 0xfffffff004047812 */ /* 0x000fe400078ec0ff */
[----:B------:R-:W-:Y:S02]  /*0260*/  LEA.HI.SX32 R3, R3, -R6, 0x19 ;  /* 0x8000000603037211 */ /* 0x000fe400078fcaff */
[----:B------:R-:W-:Y:S02]  /*0270*/  IADD3 R4, -R4, R9, RZ ;  /* 0x0000000904047210 */ /* 0x000fe40007ffe1ff */
[----:B------:R-:W-:Y:S02]  /*0280*/  IMNMX R5, R3, 0x8, PT ;  /* 0x0000000803057817 */ /* 0x000fe40003800200 */
[----:B------:R-:W-:-:S02]  /*0290*/  IABS R15, R4 ;  /* 0x00000004000f7213 */ /* 0x000fc40000000000 */
[-C--:B------:R-:W-:Y:S02]  /*02a0*/  IABS R11, R5.reuse ;  /* 0x00000005000b7213 */ /* 0x080fe40000000000 */
[-C--:B------:R-:W-:Y:S02]  /*02b0*/  IABS R12, R5.reuse ;  /* 0x00000005000c7213 */ /* 0x080fe40000000000 */
[----:B------:R-:W1:Y:S01]  /*02c0*/  I2F.RP R7, R11 ;  /* 0x0000000b00077306 */ /* 0x000e620000209400 */
[----:B------:R-:W-:Y:S02]  /*02d0*/  ISETP.GE.AND P1, PT, R9, RZ, PT ;  /* 0x000000ff0900720c */ /* 0x000fe40003f26270 */
[----:B------:R-:W-:Y:S02]  /*02e0*/  LOP3.LUT R4, R4, R5, RZ, 0x3c, !PT ;  /* 0x0000000504047212 */ /* 0x000fe400078e3cff */
[----:B--2---:R-:W-:Y:S02]  /*02f0*/  SHF.L.U32 R78, R16, 0x2, RZ ;  /* 0x00000002104e7819 */ /* 0x004fe400000006ff */
[----:B------:R-:W-:-:S02]  /*0300*/  ISETP.GE.AND P3, PT, R4, RZ, PT ;  /* 0x000000ff0400720c */ /* 0x000fc40003f66270 */
[----:B------:R-:W-:-:S04]  /*0310*/  SHF.L.U32 R77, R16, 0x3, RZ ;  /* 0x00000003104d7819 */ /* 0x000fc800000006ff */
[----:B------:R-:W-:Y:S01]  /*0320*/  LOP3.LUT R77, R77, 0x1f80, RZ, 0xc0, !PT ;  /* 0x00001f804d4d7812 */ /* 0x000fe200078ec0ff */
[----:B-1----:R-:W1:Y:S02]  /*0330*/  MUFU.RCP R7, R7 ;  /* 0x0000000700077308 */ /* 0x002e640000001000 */
[----:B-1----:R-:W-:-:S06]  /*0340*/  IADD3 R2, R7, 0xffffffe, RZ ;  /* 0x0ffffffe07027810 */ /* 0x002fcc0007ffe0ff */
[----:B------:R-:W1:Y:S08]  /*0350*/  I2F.RP R7, R14 ;  /* 0x0000000e00077306 */ /* 0x000e700000209400 */
[----:B------:R2:W3:Y:S08]  /*0360*/  F2I.FTZ.U32.TRUNC.NTZ R3, R2 ;  /* 0x0000000200037305 */ /* 0x0004f0000021f000 */
[----:B-1----:R-:W1:Y:S01]  /*0370*/  MUFU.RCP R7, R7 ;  /* 0x0000000700077308 */ /* 0x002e620000001000 */
[----:B--2---:R-:W-:-:S02]  /*0380*/  MOV R2, RZ ;  /* 0x000000ff00027202 */ /* 0x004fc40000000f00 */
[----:B---3--:R-:W-:-:S05]  /*0390*/  IADD3 R8, RZ, -R3, RZ ;  /* 0x80000003ff087210 */ /* 0x008fca0007ffe0ff */
[----:B------:R-:W-:-:S04]  /*03a0*/  IMAD R13, R8, R11, RZ ;  /* 0x0000000b080d7224 */ /* 0x000fc800078e02ff */
[----:B------:R-:W-:Y:S01]  /*03b0*/  IMAD.HI.U32 R8, R3, R13, R2 ;  /* 0x0000000d03087227 */ /* 0x000fe200078e0002 */
[----:B------:R-:W-:Y:S02]  /*03c0*/  MOV R3, R10 ;  /* 0x0000000a00037202 */ /* 0x000fe40000000f00 */
[----:B------:R-:W-:Y:S02]  /*03d0*/  IADD3 R13, RZ, -R12, RZ ;  /* 0x8000000cff0d7210 */ /* 0x000fe40007ffe0ff */
[----:B------:R-:W-:Y:S01]  /*03e0*/  SHF.R.U32.HI R10, RZ, 0x3, R16 ;  /* 0x00000003ff0a7819 */ /* 0x000fe20000011610 */
[----:B------:R-:W-:-:S04]  /*03f0*/  IMAD.HI.U32 R2, R8, R3, RZ ;  /* 0x0000000308027227 */ /* 0x000fc800078e00ff */
[----:B------:R-:W-:Y:S01]  /*0400*/  IMAD R2, R2, R13, R3 ;  /* 0x0000000d02027224 */ /* 0x000fe200078e0203 */
[----:B-1----:R-:W-:Y:S01]  /*0410*/  IADD3 R3, R7, 0xffffffe, RZ ;  /* 0x0ffffffe07037810 */ /* 0x002fe20007ffe0ff */
[----:B------:R-:W-:Y:S01]  /*0420*/  IMAD.HI.U32 R8, R8, R15, RZ ;  /* 0x0000000f08087227 */ /* 0x000fe200078e00ff */
[----:B------:R-:W-:Y:S02]  /*0430*/  LOP3.LUT R7, RZ, R5, RZ, 0x33, !PT ;  /* 0x00000005ff077212 */ /* 0x000fe400078e33ff */
[C---:B------:R-:W-:Y:S01]  /*0440*/  ISETP.GT.U32.AND P0, PT, R11.reuse, R2, PT ;  /* 0x000000020b00720c */ /* 0x040fe20003f04070 */
[----:B------:R-:W-:Y:S01]  /*0450*/  IMAD R9, R8, R13, R15 ;  /* 0x0000000d08097224 */ /* 0x000fe200078e020f */
[----:B------:R-:W1:Y:S04]  /*0460*/  F2I.FTZ.U32.TRUNC.NTZ R3, R3 ;  /* 0x0000000300037305 */ /* 0x000e68000021f000 */
[----:B------:R-:W-:-:S07]  /*0470*/  ISETP.GT.U32.AND P2, PT, R11, R9, PT ;  /* 0x000000090b00720c */ /* 0x000fce0003f44070 */
[----:B------:R-:W-:-:S04]  /*0480*/  @!P0 IADD3 R2, R2, -R11, RZ ;  /* 0x8000000b02028210 */ /* 0x000fc80007ffe0ff */
[----:B------:R-:W-:Y:S02]  /*0490*/  ISETP.GT.U32.AND P0, PT, R11, R2, PT ;  /* 0x000000020b00720c */ /* 0x000fe40003f04070 */
[----:B-1----:R-:W-:Y:S02]  /*04a0*/  IADD3 R13, RZ, -R3, RZ ;  /* 0x80000003ff0d7210 */ /* 0x002fe40007ffe0ff */
[----:B------:R-:W-:Y:S02]  /*04b0*/  @!P2 IADD3 R9, R9, -R11, RZ ;  /* 0x8000000b0909a210 */ /* 0x000fe40007ffe0ff */
[----:B------:R-:W-:Y:S01]  /*04c0*/  @!P2 IADD3 R8, R8, 0x1, RZ ;  /* 0x000000010808a810 */ /* 0x000fe20007ffe0ff */
[----:B------:R-:W-:-:S06]  /*04d0*/  IMAD R13, R13, R14, RZ ;  /* 0x0000000e0d0d7224 */ /* 0x000fcc00078e02ff */
[-C--:B------:R-:W-:Y:S02]  /*04e0*/  @!P0 IADD3 R2, R2, -R11.reuse, RZ ;  /* 0x8000000b02028210 */ /* 0x080fe40007ffe0ff */
[----:B------:R-:W-:Y:S02]  /*04f0*/  ISETP.NE.AND P0, PT, R5, RZ, PT ;  /* 0x000000ff0500720c */ /* 0x000fe40003f05270 */
[----:B------:R-:W-:Y:S02]  /*0500*/  @!P1 IADD3 R2, -R2, RZ, RZ ;  /* 0x000000ff02029210 */ /* 0x000fe40007ffe1ff */
[----:B------:R-:W-:Y:S02]  /*0510*/  ISETP.GE.U32.AND P1, PT, R9, R11, PT ;  /* 0x0000000b0900720c */ /* 0x000fe40003f26070 */
[----:B------:R-:W-:Y:S02]  /*0520*/  SEL R5, R7, R2, !P0 ;  /* 0x0000000207057207 */ /* 0x000fe40004000000 */
[----:B------:R-:W-:-:S02]  /*0530*/  IABS R2, R0 ;  /* 0x0000000000027213 */ /* 0x000fc40000000000 */
[----:B------:R-:W-:Y:S02]  /*0540*/  IADD3 R4, R6, R5, RZ ;  /* 0x0000000506047210 */ /* 0x000fe40007ffe0ff */
[----:B------:R-:W-:Y:S02]  /*0550*/  SGXT.U32 R5, R10, 0x5 ;  /* 0x000000050a05781a */ /* 0x000fe40000000000 */
[----:B------:R-:W-:Y:S02]  /*0560*/  SHF.L.U32 R4, R4, 0x7, RZ ;  /* 0x0000000704047819 */ /* 0x000fe400000006ff */
[----:B------:R-:W-:Y:S02]  /*0570*/  IADD3 R6, RZ, -R2, RZ ;  /* 0x80000002ff067210 */ /* 0x000fe40007ffe0ff */
[----:B------:R-:W-:Y:S02]  /*0580*/  MOV R2, RZ ;  /* 0x000000ff00027202 */ /* 0x000fe40000000f00 */
[----:B------:R-:W-:-:S02]  /*0590*/  LOP3.LUT R17, R4, R5, RZ, 0xfc, !PT ;  /* 0x0000000504117212 */ /* 0x000fc400078efcff */
[----:B------:R-:W-:Y:S01]  /*05a0*/  MOV R11, R6 ;  /* 0x00000006000b7202 */ /* 0x000fe20000000f00 */
[----:B------:R-:W-:Y:S01]  /*05b0*/  IMAD.HI.U32 R2, R3, R13, R2 ;  /* 0x0000000d03027227 */ /* 0x000fe200078e0002 */
[----:B------:R-:W-:Y:S02]  /*05c0*/  IABS R6, R17 ;  /* 0x0000001100067213 */ /* 0x000fe40000000000 */
[C-C-:B------:R-:W-:Y:S02]  /*05d0*/  LOP3.LUT R18, R4.reuse, 0x20, R5.reuse, 0xfe, !PT ;  /* 0x0000002004127812 */ /* 0x140fe400078efe05 */
[--C-:B------:R-:W-:Y:S01]  /*05e0*/  LOP3.LUT R19, R4, 0x40, R5.reuse, 0xfe, !PT ;  /* 0x0000004004137812 */ /* 0x100fe200078efe05 */
[----:B------:R-:W-:Y:S01]  /*05f0*/  IMAD.HI.U32 R3, R2, R6, RZ ;  /* 0x0000000602037227 */ /* 0x000fe200078e00ff */
[----:B------:R-:W-:Y:S02]  /*0600*/  LOP3.LUT R20, R4, 0x60, R5, 0xfe, !PT ;  /* 0x0000006004147812 */ /* 0x000fe400078efe05 */
[----:B------:R-:W-:Y:S01]  /*0610*/  IABS R12, R18 ;  /* 0x00000012000c7213 */ /* 0x000fe20000000000 */
[----:B------:R-:W-:Y:S01]  /*0620*/  IMAD R6, R3, R11, R6 ;  /* 0x0000000b03067224 */ /* 0x000fe200078e0206 */
[----:B------:R-:W-:-:S02]  /*0630*/  IABS R13, R19 ;  /* 0x00000013000d7213 */ /* 0x000fc40000000000 */
[----:B------:R-:W-:Y:S01]  /*0640*/  IABS R15, R20 ;  /* 0x00000014000f7213 */ /* 0x000fe20000000000 */
[----:B------:R-:W-:Y:S01]  /*0650*/  IMAD.HI.U32 R9, R2, R12, RZ ;  /* 0x0000000c02097227 */ /* 0x000fe200078e00ff */
[----:B------:R-:W-:Y:S02]  /*0660*/  @P1 IADD3 R8, R8, 0x1, RZ ;  /* 0x0000000108081810 */ /* 0x000fe40007ffe0ff */
[----:B------:R-:W-:Y:S01]  /*0670*/  ISETP.GT.U32.AND P1, PT, R14, R6, PT ;  /* 0x000000060e00720c */ /* 0x000fe20003f24070 */
[----:B------:R-:W-:Y:S01]  /*0680*/  IMAD.HI.U32 R10, R2, R13, RZ ;  /* 0x0000000d020a7227 */ /* 0x000fe200078e00ff */
[----:B------:R-:W-:Y:S02]  /*0690*/  @!P3 IADD3 R8, -R8, RZ, RZ ;  /* 0x000000ff0808b210 */ /* 0x000fe40007ffe1ff */
[----:B------:R-:W-:Y:S01]  /*06a0*/  SHF.R.U32.HI R3, RZ, 0x4, R16 ;  /* 0x00000004ff037819 */ /* 0x000fe20000011610 */
[----:B------:R-:W-:Y:S01]  /*06b0*/  IMAD.HI.U32 R2, R2, R15, RZ ;  /* 0x0000000f02027227 */ /* 0x000fe200078e00ff */
[----:B------:R-:W-:-:S02]  /*06c0*/  SEL R7, R7, R8, !P0 ;  /* 0x0000000807077207 */ /* 0x000fc40004000000 */
[----:B------:R-:W-:Y:S01]  /*06d0*/  SGXT.U32 R3, R3, 0x4 ;  /* 0x000000040303781a */ /* 0x000fe20000000000 */
[-C--:B------:R-:W-:Y:S01]  /*06e0*/  IMAD R9, R9, R11.reuse, R12 ;  /* 0x0000000b09097224 */ /* 0x080fe200078e020c */
[----:B------:R-:W-:Y:S01]  /*06f0*/  ISETP.GE.AND P0, PT, R17, RZ, PT ;  /* 0x000000ff1100720c */ /* 0x000fe20003f06270 */
[-C--:B------:R-:W-:Y:S01]  /*0700*/  IMAD R10, R10, R11.reuse, R13 ;  /* 0x0000000b0a0a7224 */ /* 0x080fe200078e020d */
[----:B------:R-:W-:Y:S01]  /*0710*/  ISETP.GE.AND P5, PT, R19, RZ, PT ;  /* 0x000000ff1300720c */ /* 0x000fe20003fa6270 */
[----:B------:R-:W-:Y:S01]  /*0720*/  IMAD R11, R2, R11, R15 ;  /* 0x0000000b020b7224 */ /* 0x000fe200078e020f */
[C---:B------:R-:W-:Y:S02]  /*0730*/  ISETP.GT.U32.AND P2, PT, R14.reuse, R9, PT ;  /* 0x000000090e00720c */ /* 0x040fe40003f44070 */
[C---:B------:R-:W-:Y:S02]  /*0740*/  ISETP.GT.U32.AND P3, PT, R14.reuse, R10, PT ;  /* 0x0000000a0e00720c */ /* 0x040fe40003f64070 */
[----:B------:R-:W-:-:S02]  /*0750*/  ISETP.GT.U32.AND P4, PT, R14, R11, PT ;  /* 0x0000000b0e00720c */ /* 0x000fc40003f84070 */
[----:B------:R-:W-:Y:S02]  /*0760*/  @!P1 IADD3 R6, R6, -R14, RZ ;  /* 0x8000000e06069210 */ /* 0x000fe40007ffe0ff */
[----:B------:R-:W-:Y:S02]  /*0770*/  LOP3.LUT R2, R4, R3, RZ, 0xfc, !PT ;  /* 0x0000000304027212 */ /* 0x000fe400078efcff */
[----:B------:R-:W-:Y:S02]  /*0780*/  ISETP.GT.U32.AND P6, PT, R14, R6, PT ;  /* 0x000000060e00720c */ /* 0x000fe40003fc4070 */
[----:B------:R-:W-:Y:S02]  /*0790*/  SHF.R.S32.HI R4, RZ, 0x19, R7 ;  /* 0x00000019ff047819 */ /* 0x000fe40000011407 */
[-C--:B------:R-:W-:Y:S02]  /*07a0*/  @!P2 IADD3 R9, R9, -R14.reuse, RZ ;  /* 0x8000000e0909a210 */ /* 0x080fe40007ffe0ff */
[----:B------:R-:W-:-:S02]  /*07b0*/  @!P3 IADD3 R10, R10, -R14, RZ ;  /* 0x8000000e0a0ab210 */ /* 0x000fc40007ffe0ff */
[----:B------:R-:W-:Y:S02]  /*07c0*/  @!P4 IADD3 R11, R11, -R14, RZ ;  /* 0x8000000e0b0bc210 */ /* 0x000fe40007ffe0ff */
[----:B------:R-:W-:Y:S02]  /*07d0*/  SHF.L.U32 R3, R7, 0x6, RZ ;  /* 0x0000000607037819 */ /* 0x000fe400000006ff */
[C---:B------:R-:W-:Y:S02]  /*07e0*/  ISETP.GT.U32.AND P1, PT, R14.reuse, R9, PT ;  /* 0x000000090e00720c */ /* 0x040fe40003f24070 */
[C---:B------:R-:W-:Y:S02]  /*07f0*/  ISETP.GT.U32.AND P2, PT, R14.reuse, R10, PT ;  /* 0x0000000a0e00720c */ /* 0x040fe40003f44070 */
[----:B------:R-:W-:Y:S02]  /*0800*/  ISETP.GT.U32.AND P3, PT, R14, R11, PT ;  /* 0x0000000b0e00720c */ /* 0x000fe40003f64070 */
[----:B------:R-:W-:-:S02]  /*0810*/  SGXT R4, R4, 0x1 ;  /* 0x000000010404781a */ /* 0x000fc40000000200 */
[C---:B------:R-:W-:Y:S02]  /*0820*/  LOP3.LUT R8, R3.reuse, R5, RZ, 0xfc, !PT ;  /* 0x0000000503087212 */ /* 0x040fe400078efcff */
[----:B------:R-:W-:Y:S02]  /*0830*/  ISETP.GE.AND P4, PT, R18, RZ, PT ;  /* 0x000000ff1200720c */ /* 0x000fe40003f86270 */
[----:B------:R-:W-:Y:S02]  /*0840*/  @!P6 IADD3 R6, R6, -R14, RZ ;  /* 0x8000000e0606e210 */ /* 0x000fe40007ffe0ff */
[----:B------:R-:W-:Y:S02]  /*0850*/  ISETP.GE.AND P6, PT, R20, RZ, PT ;  /* 0x000000ff1400720c */ /* 0x000fe40003fc6270 */
[----:B------:R-:W-:Y:S02]  /*0860*/  LEA.HI R7, R4, R8, RZ, 0x7 ;  /* 0x0000000804077211 */ /* 0x000fe400078f38ff */
[----:B------:R-:W-:-:S02]  /*0870*/  LOP3.LUT R13, R3, 0x20, R5, 0xfe, !PT ;  /* 0x00000020030d7812 */ /* 0x000fc400078efe05 */
[----:B------:R-:W-:Y:S02]  /*0880*/  LOP3.LUT R7, R7, 0xffffff80, RZ, 0xc0, !PT ;  /* 0xffffff8007077812 */ /* 0x000fe400078ec0ff */
[-C--:B------:R-:W-:Y:S02]  /*0890*/  @!P1 IADD3 R9, R9, -R14.reuse, RZ ;  /* 0x8000000e09099210 */ /* 0x080fe40007ffe0ff */
[----:B------:R-:W-:Y:S02]  /*08a0*/  LEA.HI R4, R4, R13, RZ, 0x7 ;  /* 0x0000000d04047211 */ /* 0x000fe400078f38ff */
[-C--:B------:R-:W-:Y:S02]  /*08b0*/  @!P2 IADD3 R10, R10, -R14.reuse, RZ ;  /* 0x8000000e0a0aa210 */ /* 0x080fe40007ffe0ff */
[----:B------:R-:W-:Y:S02]  /*08c0*/  IADD3 R8, R8, -R7, RZ ;  /* 0x8000000708087210 */ /* 0x000fe40007ffe0ff */
[----:B------:R-:W-:-:S02]  /*08d0*/  @!P3 IADD3 R11, R11, -R14, RZ ;  /* 0x8000000e0b0bb210 */ /* 0x000fc40007ffe0ff */
[----:B------:R-:W-:Y:S02]  /*08e0*/  ISETP.NE.AND P1, PT, R0, RZ, PT ;  /* 0x000000ff0000720c */ /* 0x000fe40003f25270 */
[----:B------:R-:W-:Y:S02]  /*08f0*/  LOP3.LUT R7, RZ, R0, RZ, 0x33, !PT ;  /* 0x00000000ff077212 */ /* 0x000fe400078e33ff */
[----:B------:R-:W-:Y:S02]  /*0900*/  @!P0 IADD3 R6, -R6, RZ, RZ ;  /* 0x000000ff06068210 */ /* 0x000fe40007ffe1ff */
[----:B------:R-:W-:Y:S02]  /*0910*/  @!P4 IADD3 R9, -R9, RZ, RZ ;  /* 0x000000ff0909c210 */ /* 0x000fe40007ffe1ff */
[----:B------:R-:W-:Y:S02]  /*0920*/  LOP3.LUT R4, R4, 0xffffff80, RZ, 0xc0, !PT ;  /* 0xffffff8004047812 */ /* 0x000fe400078ec0ff */
[----:B------:R-:W-:-:S02]  /*0930*/  @!P5 IADD3 R10, -R10, RZ, RZ ;  /* 0x000000ff0a0ad210 */ /* 0x000fc40007ffe1ff */
[----:B------:R-:W-:Y:S02]  /*0940*/  @!P6 IADD3 R11, -R11, RZ, RZ ;  /* 0x000000ff0b0be210 */ /* 0x000fe40007ffe1ff */
[----:B------:R-:W-:Y:S02]  /*0950*/  LOP3.LUT R17, R78, 0x1c, RZ, 0xc0, !PT ;  /* 0x0000001c4e117812 */ /* 0x000fe400078ec0ff */
[C---:B------:R-:W-:Y:S02]  /*0960*/  SEL R14, R7.reuse, R6, !P1 ;  /* 0x00000006070e7207 */ /* 0x040fe40004800000 */
[----:B------:R-:W-:Y:S01]  /*0970*/  SEL R18, R7, R9, !P1 ;  /* 0x0000000907127207 */ /* 0x000fe20004800000 */
[--C-:B------:R-:W-:Y:S01]  /*0980*/  IMAD R8, R8, 0xb0, R17.reuse ;  /* 0x000000b008087824 */ /* 0x100fe200078e0211 */
[----:B------:R-:W-:Y:S01]  /*0990*/  IADD3 R12, R13, -R4, RZ ;  /* 0x800000040d0c7210 */ /* 0x000fe20007ffe0ff */
[--C-:B------:R-:W-:Y:S01]  /*09a0*/  IMAD R14, R14, 0xb0, R17.reuse ;  /* 0x000000b00e0e7824 */ /* 0x100fe200078e0211 */
[----:B------:R-:W-:Y:S01]  /*09b0*/  SEL R20, R7, R10, !P1 ;  /* 0x0000000a07147207 */ /* 0x000fe20004800000 */
[--C-:B------:R-:W-:Y:S01]  /*09c0*/  IMAD R18, R18, 0xb0, R17.reuse ;  /* 0x000000b012127824 */ /* 0x100fe200078e0211 */
[----:B------:R-:W-:Y:S01]  /*09d0*/  LOP3.LUT R0, R5, 0x20, RZ, 0xfc, !PT ;  /* 0x0000002005007812 */ /* 0x000fe200078efcff */
[--C-:B------:R-:W-:Y:S01]  /*09e0*/  IMAD R12, R12, 0xb0, R17.reuse ;  /* 0x000000b00c0c7824 */ /* 0x100fe200078e0211 */
[----:B------:R-:W-:Y:S01]  /*09f0*/  SEL R6, R7, R11, !P1 ;  /* 0x0000000b07067207 */ /* 0x000fe20004800000 */
[----:B------:R-:W-:Y:S01]  /*0a00*/  IMAD R20, R20, 0xb0, R17 ;  /* 0x000000b014147824 */ /* 0x000fe200078e0211 */
[C---:B------:R-:W-:Y:S01]  /*0a10*/  LEA R85, R5.reuse, R17, 0x5 ;  /* 0x0000001105557211 */ /* 0x040fe200078e28ff */
[----:B------:R-:W-:Y:S01]  /*0a20*/  IMAD.WIDE R14, R14, R23, c[0x0][0x168] ;  /* 0x00005a000e0e7625 */ /* 0x000fe200078e0217 */
[----:B------:R-:W-:-:S02]  /*0a30*/  LOP3.LUT R4, R5, 0x40, RZ, 0xfc, !PT ;  /* 0x0000004005047812 */ /* 0x000fc400078efcff */
[----:B------:R-:W-:Y:S01]  /*0a40*/  LOP3.LUT R5, R5, 0x60, RZ, 0xfc, !PT ;  /* 0x0000006005057812 */ /* 0x000fe200078efcff */
[----:B------:R-:W-:Y:S01]  /*0a50*/  IMAD R6, R6, 0xb0, R17 ;  /* 0x000000b006067824 */ /* 0x000fe200078e0211 */
[----:B------:R-:W-:Y:S01]  /*0a60*/  LEA R0, R0, R17, 0x5 ;  /* 0x0000001100007211 */ /* 0x000fe200078e28ff */
[----:B------:R-:W-:Y:S01]  /*0a70*/  IMAD.WIDE R18, R18, R23, c[0x0][0x168] ;  /* 0x00005a0012127625 */ /* 0x000fe200078e0217 */
[-C--:B------:R-:W-:Y:S02]  /*0a80*/  LEA R4, R4, R17.reuse, 0x5 ;  /* 0x0000001104047211 */ /* 0x080fe400078e28ff */
[----:B------:R-:W-:Y:S01]  /*0a90*/  LEA R5, R5, R17, 0x5 ;  /* 0x0000001105057211 */ /* 0x000fe200078e28ff */
[-C--:B------:R-:W-:Y:S01]  /*0aa0*/  IMAD.WIDE R24, R8, R23.reuse, c[0x0][0x170] ;  /* 0x00005c0008187625 */ /* 0x080fe200078e0217 */
[----:B------:R-:W-:Y:S02]  /*0ab0*/  SHF.L.U32 R85, R85, 0x2, RZ ;  /* 0x0000000255557819 */ /* 0x000fe400000006ff */
[----:B------:R-:W-:Y:S01]  /*0ac0*/  SHF.L.U32 R83, R0, 0x2, RZ ;  /* 0x0000000200537819 */ /* 0x000fe200000006ff */
[-C--:B------:R-:W-:Y:S01]  /*0ad0*/  IMAD.WIDE R26, R12, R23.reuse, c[0x0][0x170] ;  /* 0x00005c000c1a7625 */ /* 0x080fe200078e0217 */
[----:B------:R-:W-:Y:S01]  /*0ae0*/  SHF.L.U32 R81, R4, 0x2, RZ ;  /* 0x0000000204517819 */ /* 0x000fe200000006ff */
[----:B------:R1:W-:Y:S01]  /*0af0*/  LDGSTS.E.BYPASS.128 [R85], [R14.64] ;  /* 0x000000000e557fae */ /* 0x0003e2000b901c4a */
[----:B------:R-:W-:Y:S01]  /*0b00*/  SHF.L.U32 R79, R5, 0x2, RZ ;  /* 0x00000002054f7819 */ /* 0x000fe200000006ff */
[-C--:B------:R-:W-:Y:S01]  /*0b10*/  IMAD.WIDE R20, R20, R23.reuse, c[0x0][0x168] ;  /* 0x00005a0014147625 */ /* 0x080fe200078e0217 */
[----:B------:R-:W-:Y:S01]  /*0b20*/  IADD3 R4, P1, R14, 0x180, RZ ;  /* 0x000001800e047810 */ /* 0x000fe20007f3e0ff */
[----:B------:R2:W-:Y:S01]  /*0b30*/  LDGSTS.E.BYPASS.128 [R83], [R18.64] ;  /* 0x0000000012537fae */ /* 0x0005e2000b901c4a */
[----:B------:R-:W-:Y:S01]  /*0b40*/  IADD3 R5, P0, R18, 0x180, RZ ;  /* 0x0000018012057810 */ /* 0x000fe20007f1e0ff */
[----:B------:R-:W-:Y:S01]  /*0b50*/  IMAD.WIDE R22, R6, R23, c[0x0][0x168] ;  /* 0x00005a0006167625 */ /* 0x000fe200078e0217 */
[----:B------:R-:W-:Y:S01]  /*0b60*/  IADD3.X R6, RZ, R15, RZ, P1, !PT ;  /* 0x0000000fff067210 */ /* 0x000fe20000ffe4ff */
[----:B------:R3:W-:Y:S01]  /*0b70*/  LDGSTS.E.BYPASS.128 [R81], [R20.64] ;  /* 0x0000000014517fae */ /* 0x0007e2000b901c4a */
[----:B------:R-:W-:-:S02]  /*0b80*/  IADD3.X R8, RZ, R19, RZ, P0, !PT ;  /* 0x00000013ff087210 */ /* 0x000fc400007fe4ff */
[----:B------:R-:W-:Y:S01]  /*0b90*/  IADD3 R7, P1, R20, 0x180, RZ ;  /* 0x0000018014077810 */ /* 0x000fe20007f3e0ff */
[----:B------:R4:W-:Y:S01]  /*0ba0*/  LDGSTS.E.BYPASS.128 [R79], [R22.64] ;  /* 0x00000000164f7fae */ /* 0x0009e2000b901c4a */
[----:B------:R-:W-:Y:S02]  /*0bb0*/  IADD3 R9, P0, R22, 0x180, RZ ;  /* 0x0000018016097810 */ /* 0x000fe40007f1e0ff */
[----:B------:R-:W-:Y:S01]  /*0bc0*/  IADD3.X R10, RZ, R21, RZ, P1, !PT ;  /* 0x00000015ff0a7210 */ /* 0x000fe20000ffe4ff */
[----:B------:R-:W0:Y:S01]  /*0bd0*/  LDGDEPBAR ;  /* 0x00000000000079af */ /* 0x000e220000000000 */
[----:B------:R-:W-:Y:S02]  /*0be0*/  IADD3.X R12, RZ, R23, RZ, P0, !PT ;  /* 0x00000017ff0c7210 */ /* 0x000fe400007fe4ff */
[----:B------:R-:W-:Y:S01]  /*0bf0*/  IADD3 R11, P1, R24, 0x180, RZ ;  /* 0x00000180180b7810 */ /* 0x000fe20007f3e0ff */
[----:B------:R5:W-:Y:S01]  /*0c00*/  LDGSTS.E.BYPASS.128 [R85+0xc000], [R24.64] ;  /* 0x0c00000018557fae */ /* 0x000be2000b901c4a */
[----:B------:R-:W-:-:S02]  /*0c10*/  IADD3 R13, P0, R26, 0x180, RZ ;  /* 0x000001801a0d7810 */ /* 0x000fc40007f1e0ff */
[----:B------:R-:W-:Y:S01]  /*0c20*/  IADD3 R76, -R17, 0x50, RZ ;  /* 0x00000050114c7810 */ /* 0x000fe20007ffe1ff */
[----:B------:R1:W-:Y:S01]  /*0c30*/  LDGSTS.E.BYPASS.128 [R83+0xc000], [R26.64] ;  /* 0x0c0000001a537fae */ /* 0x0003e2000b901c4a */
[----:B------:R-:W-:Y:S02]  /*0c40*/  MOV R0, 0x2 ;  /* 0x0000000200007802 */ /* 0x000fe40000000f00 */
[----:B------:R-:W-:Y:S01]  /*0c50*/  LOP3.LUT R78, R78, 0x3c, RZ, 0xc0, !PT ;  /* 0x0000003c4e4e7812 */ /* 0x000fe200078ec0ff */
[----:B------:R-:W0:Y:S01]  /*0c60*/  LDGDEPBAR ;  /* 0x00000000000079af */ /* 0x000e220000000000 */
[----:B------:R-:W-:-:S03]  /*0c70*/  IMNMX.U32 R76, R76, 0x50, PT ;  /* 0x000000504c4c7817 */ /* 0x000fc60003800000 */
[----:B------:R-:W-:Y:S06]  /*0c80*/  BAR.SYNC 0x0 ;  /* 0x0000000000007b1d */ /* 0x000fec0000000000 */
[----:B------:R-:W-:Y:S01]  /*0c90*/  @!PT LDS RZ, [RZ] ;  /* 0x00000000fffff984 */ /* 0x000fe20000000800 */
[----:B------:R-:W-:Y:S01]  /*0ca0*/  @!PT LDS RZ, [RZ] ;  /* 0x00000000fffff984 */ /* 0x000fe20000000800 */
[----:B------:R-:W-:Y:S01]  /*0cb0*/  @!PT LDS RZ, [RZ] ;  /* 0x00000000fffff984 */ /* 0x000fe20000000800 */
[----:B------:R1:W-:Y:S04]  /*0cc0*/  LDGSTS.E.BYPASS.128 [R85+0x4000], [R14.64+0x80] ;  /* 0x040000800e557fae */ /* 0x0003e8000b901c4a */
[----:B------:R2:W-:Y:S04]  /*0cd0*/  LDGSTS.E.BYPASS.128 [R83+0x4000], [R18.64+0x80] ;  /* 0x0400008012537fae */ /* 0x0005e8000b901c4a */
[----:B------:R3:W-:Y:S04]  /*0ce0*/  LDGSTS.E.BYPASS.128 [R81+0x4000], [R20.64+0x80] ;  /* 0x0400008014517fae */ /* 0x0007e8000b901c4a */
[----:B------:R4:W-:Y:S04]  /*0cf0*/  LDGSTS.E.BYPASS.128 [R79+0x4000], [R22.64+0x80] ;  /* 0x04000080164f7fae */ /* 0x0009e8000b901c4a */
[----:B------:R-:W0:Y:S04]  /*0d00*/  LDGDEPBAR ;  /* 0x00000000000079af */ /* 0x000e280000000000 */
[----:B------:R5:W-:Y:S04]  /*0d10*/  LDGSTS.E.BYPASS.128 [R85+0xe000], [R24.64+0x80] ;  /* 0x0e00008018557fae */ /* 0x000be8000b901c4a */
[----:B------:R1:W-:Y:S04]  /*0d20*/  LDGSTS.E.BYPASS.128 [R83+0xe000], [R26.64+0x80] ;  /* 0x0e0000801a537fae */ /* 0x0003e8000b901c4a */
[----:B------:R-:W0:Y:S04]  /*0d30*/  LDGDEPBAR ;  /* 0x00000000000079af */ /* 0x000e280000000000 */
[----:B------:R-:W-:Y:S06]  /*0d40*/  BAR.SYNC 0x0 ;  /* 0x0000000000007b1d */ /* 0x000fec0000000000 */
[----:B------:R-:W-:Y:S01]  /*0d50*/  @!PT LDS RZ, [RZ] ;  /* 0x00000000fffff984 */ /* 0x000fe20000000800 */
[----:B------:R-:W-:Y:S01]  /*0d60*/  @!PT LDS RZ, [RZ] ;  /* 0x00000000fffff984 */ /* 0x000fe20000000800 */
[----:B------:R-:W-:Y:S01]  /*0d70*/  @!PT LDS RZ, [RZ] ;  /* 0x00000000fffff984 */ /* 0x000fe20000000800 */
[----:B------:R1:W-:Y:S04]  /*0d80*/  LDGSTS.E.BYPASS.128 [R85+0x8000], [R14.64+0x100] ;  /* 0x080001000e557fae */ /* 0x0003e8000b901c4a */
[----:B------:R2:W-:Y:S04]  /*0d90*/  LDGSTS.E.BYPASS.128 [R83+0x8000], [R18.64+0x100] ;  /* 0x0800010012537fae */ /* 0x0005e8000b901c4a */
[----:B------:R3:W-:Y:S04]  /*0da0*/  LDGSTS.E.BYPASS.128 [R81+0x8000], [R20.64+0x100] ;  /* 0x0800010014517fae */ /* 0x0007e8000b901c4a */
[----:B------:R4:W-:Y:S01]  /*0db0*/  LDGSTS.E.BYPASS.128 [R79+0x8000], [R22.64+0x100] ;  /* 0x08000100164f7fae */ /* 0x0009e2000b901c4a */
[----:B-1----:R-:W-:-:S02]  /*0dc0*/  IADD3.X R14, RZ, R25, RZ, P1, !PT ;  /* 0x00000019ff0e7210 */ /* 0x002fc40000ffe4ff */
[----:B------:R-:W-:Y:S01]  /*0dd0*/  IADD3.X R15, RZ, R27, RZ, P0, !PT ;  /* 0x0000001bff0f7210 */ /* 0x000fe200007fe4ff */
[----:B------:R-:W0:Y:S04]  /*0de0*/  LDGDEPBAR ;  /* 0x00000000000079af */ /* 0x000e280000000000 */
[----:B------:R5:W-:Y:S01]  /*0df0*/  LDGSTS.E.BYPASS.128 [R85+0x10000], [R24.64+0x100] ;  /* 0x1000010018557fae */ /* 0x000be2000b901c4a */
[----:B---3--:R-:W-:-:S03]  /*0e00*/  CS2R R20, SRZ ;  /* 0x0000000000147805 */ /* 0x008fc6000001ff00 */
[----:B------:R1:W-:Y:S01]  /*0e10*/  LDGSTS.E.BYPASS.128 [R83+0x10000], [R26.64+0x100] ;  /* 0x100001001a537fae */ /* 0x0003e2000b901c4a */
[----:B----4-:R-:W-:-:S03]  /*0e20*/  CS2R R22, SRZ ;  /* 0x0000000000167805 */ /* 0x010fc6000001ff00 */
[----:B------:R-:W0:Y:S01]  /*0e30*/  LDGDEPBAR ;  /* 0x00000000000079af */ /* 0x000e220000000000 */
[----:B-----5:R-:W-:Y:S01]  /*0e40*/  CS2R R24, SRZ ;  /* 0x0000000000187805 */ /* 0x020fe2000001ff00 */
[----:B-1----:R-:W-:Y:S01]  /*0e50*/  CS2R R26, SRZ ;  /* 0x00000000001a7805 */ /* 0x002fe2000001ff00 */
[----:B------:R-:W-:-:S04]  /*0e60*/  DEPBAR.LE SB0, 0x4 ;  /* 0x000081000000791a */ /* 0x000fc80000000000 */
[----:B--2---:R-:W-:Y:S06]  /*0e70*/  BAR.SYNC 0x0 ;  /* 0x0000000000007b1d */ /* 0x004fec0000000000 */
.L_x_1:
[----:B------:R-:W-:Y:S01]  /*0e80*/  LEA R82, R78, UR8, 0x7 ;  /* 0x000000084e527c11 */ /* 0x000fe2000f8e38ff */
[----:B------:R-:W-:Y:S01]  /*0e90*/  LDS.128 R16, [R77.X4+UR5] ;  /* 0x000000054d107984 */ /* 0x000fe20008004c00 */
[----:B------:R-:W-:Y:S01]  /*0ea0*/  IADD3 R0, R0, 0x1, RZ ;  /* 0x0000000100007810 */ /* 0x000fe20007ffe0ff */
[----:B------:R-:W-:Y:S01]  /*0eb0*/  UIADD3 UR4, UR4, 0x1, URZ ;  /* 0x0000000104047890 */ /* 0x000fe2000fffe03f */
[----:B------:R-:W-:Y:S01]  /*0ec0*/  IADD3 R80, R80, 0x20, RZ ;  /* 0x0000002050507810 */ /* 0x000fe20007ffe0ff */
[----:B------:R-:W1:Y:S01]  /*0ed0*/  LDS.128 R48, [R82+0x80] ;  /* 0x0000800052307984 */ /* 0x000e620000000c00 */
[C---:B------:R-:W-:Y:S01]  /*0ee0*/  ISETP.GE.AND P0, PT, R0.reuse, 0x3, PT ;  /* 0x000000030000780c */ /* 0x040fe20003f06270 */
[----:B------:R-:W-:Y:S02]  /*0ef0*/  UISETP.GE.AND UP0, UPT, UR4, 0x3, UPT ;  /* 0x000000030400788c */ /* 0x000fe4000bf06270 */
[----:B------:R-:W2:Y:S01]  /*0f00*/  LDS.128 R52, [R82+0x100] ;  /* 0x0001000052347984 */ /* 0x000ea20000000c00 */
[----:B------:R-:W-:Y:S01]  /*0f10*/  SEL R0, R0, RZ, !P0 ;  /* 0x000000ff00007207 */ /* 0x000fe20004000000 */
[----:B------:R-:W-:-:S02]  /*0f20*/  USEL UR4, UR4, URZ, !UP0 ;  /* 0x0000003f04047287 */ /* 0x000fc4000c000000 */
[----:B------:R-:W3:Y:S02]  /*0f30*/  LDS.128 R40, [R82] ;  /* 0x0000000052287984 */ /* 0x000ee40000000c00 */
[----:B------:R-:W-:Y:S02]  /*0f40*/  ULEA UR8, UR4, 0xc000, 0xd ;  /* 0x0000c00004087891 */ /* 0x000fe4000f8e683f */
[----:B------:R-:W4:Y:S04]  /*0f50*/  LDS.128 R64, [R82+0x180] ;  /* 0x0001800052407984 */ /* 0x000f280000000c00 */
[----:B------:R-:W5:Y:S04]  /*0f60*/  LDS.128 R68, [R77.X4+UR5+0x80] ;  /* 0x000080054d447984 */ /* 0x000f680008004c00 */
[----:B------:R-:W5:Y:S01]  /*0f70*/  LDS.128 R56, [R77.X4+UR5+0x100] ;  /* 0x000100054d387984 */ /* 0x000f620008004c00 */
[C---:B-1----:R-:W-:Y:S01]  /*0f80*/  FFMA R84, R16.reuse, R48, R73 ;  /* 0x0000003010547223 */ /* 0x042fe20000000049 */
[----:B--2---:R-:W-:-:S03]  /*0f90*/  FFMA R74, R16, R52, R74 ;  /* 0x00000034104a7223 */ /* 0x004fc6000000004a */
[C---:B------:R-:W-:Y:S01]  /*0fa0*/  FFMA R89, R17.reuse, R49, R84 ;  /* 0x0000003111597223 */ /* 0x040fe20000000054 */
[----:B---3--:R-:W-:Y:S01]  /*0fb0*/  FFMA R72, R16, R40, R72 ;  /* 0x0000002810487223 */ /* 0x008fe20000000048 */
[C---:B------:R-:W-:Y:S02]  /*0fc0*/  FFMA R87, R17.reuse, R53, R74 ;  /* 0x0000003511577223 */ /* 0x040fe4000000004a */
[----:B------:R-:W-:Y:S01]  /*0fd0*/  FFMA R84, R18, R50, R89 ;  /* 0x0000003212547223 */ /* 0x000fe20000000059 */
[----:B----4-:R-:W-:Y:S01]  /*0fe0*/  FFMA R16, R16, R64, R75 ;  /* 0x0000004010107223 */ /* 0x010fe2000000004b */
[C---:B------:R-:W-:Y:S01]  /*0ff0*/  FFMA R91, R17.reuse, R41, R72 ;  /* 0x00000029115b7223 */ /* 0x040fe20000000048 */
[C---:B------:R-:W-:Y:S01]  /*1000*/  FFMA R86, R18.reuse, R54, R87 ;  /* 0x0000003612567223 */ /* 0x040fe20000000057 */
[----:B------:R-:W1:Y:S01]  /*1010*/  LDS.128 R72, [R77.X4+UR5+0x180] ;  /* 0x000180054d487984 */ /* 0x000e620008004c00 */
[----:B------:R-:W-:Y:S01]  /*1020*/  FFMA R17, R17, R65, R16 ;  /* 0x0000004111117223 */ /* 0x000fe20000000010 */
[C---:B------:R-:W-:Y:S01]  /*1030*/  FFMA R16, R18.reuse, R42, R91 ;  /* 0x0000002a12107223 */ /* 0x040fe2000000005b */
[C---:B------:R-:W-:Y:S01]  /*1040*/  FFMA R89, R19.reuse, R51, R84 ;  /* 0x0000003313597223 */ /* 0x040fe20000000054 */
[C---:B------:R-:W-:Y:S01]  /*1050*/  FFMA R91, R19.reuse, R55, R86 ;  /* 0x00000037135b7223 */ /* 0x040fe20000000056 */
[----:B------:R-:W-:Y:S01]  /*1060*/  FFMA R18, R18, R66, R17 ;  /* 0x0000004212127223 */ /* 0x000fe20000000011 */
[C---:B------:R-:W-:Y:S01]  /*1070*/  FFMA R87, R19.reuse, R43, R16 ;  /* 0x0000002b13577223 */ /* 0x040fe20000000010 */
[C---:B-----5:R-:W-:Y:S01]  /*1080*/  FFMA R16, R68.reuse, R48, R61 ;  /* 0x0000003044107223 */ /* 0x060fe2000000003d */
[C---:B------:R-:W-:Y:S01]  /*1090*/  FFMA R62, R68.reuse, R52, R62 ;  /* 0x00000034443e7223 */ /* 0x040fe2000000003e */
[----:B------:R-:W-:Y:S01]  /*10a0*/  FFMA R93, R19, R67, R18 ;  /* 0x00000043135d7223 */ /* 0x000fe20000000012 */
[C---:B------:R-:W-:Y:S01]  /*10b0*/  FFMA R18, R68.reuse, R64, R63 ;  /* 0x0000004044127223 */ /* 0x040fe2000000003f */
[C---:B------:R-:W-:Y:S01]  /*10c0*/  FFMA R95, R69.reuse, R49, R16 ;  /* 0x00000031455f7223 */ /* 0x040fe20000000010 */
[-C--:B------:R-:W-:Y:S01]  /*10d0*/  FFMA R60, R68, R40.reuse, R60 ;  /* 0x00000028443c7223 */ /* 0x080fe2000000003c */
[C---:B------:R-:W-:Y:S01]  /*10e0*/  FFMA R63, R69.reuse, R53, R62 ;  /* 0x00000035453f7223 */ /* 0x040fe2000000003e */
[C---:B------:R-:W-:Y:S01]  /*10f0*/  FFMA R61, R69.reuse, R65, R18 ;  /* 0x00000041453d7223 */ /* 0x040fe20000000012 */
[----:B------:R-:W-:Y:S01]  /*1100*/  FFMA R36, R56, R40, R36 ;  /* 0x0000002838247223 */ /* 0x000fe20000000024 */
[----:B------:R-:W2:Y:S01]  /*1110*/  LDS.128 R16, [R77.X4+UR5+0x2000] ;  /* 0x002000054d107984 */ /* 0x000ea20008004c00 */
[----:B------:R-:W-:Y:S01]  /*1120*/  FFMA R69, R69, R41, R60 ;  /* 0x0000002945457223 */ /* 0x000fe2000000003c */
[C---:B------:R-:W-:Y:S01]  /*1130*/  FFMA R60, R70.reuse, R50, R95 ;  /* 0x00000032463c7223 */ /* 0x040fe2000000005f */
[C---:B------:R-:W-:Y:S01]  /*1140*/  FFMA R62, R70.reuse, R54, R63 ;  /* 0x00000036463e7223 */ /* 0x040fe2000000003f */
[C---:B------:R-:W-:Y:S01]  /*1150*/  FFMA R68, R70.reuse, R66, R61 ;  /* 0x0000004246447223 */ /* 0x040fe2000000003d */
[----:B------:R-:W-:Y:S01]  /*1160*/  FFMA R70, R70, R42, R69 ;  /* 0x0000002a46467223 */ /* 0x000fe20000000045 */
[C---:B------:R-:W-:Y:S01]  /*1170*/  FFMA R95, R71.reuse, R51, R60 ;  /* 0x00000033475f7223 */ /* 0x040fe2000000003c */
[C---:B------:R-:W-:Y:S01]  /*1180*/  FFMA R97, R71.reuse, R55, R62 ;  /* 0x0000003747617223 */ /* 0x040fe2000000003e */
[C---:B------:R-:W-:Y:S01]  /*1190*/  FFMA R60, R56.reuse, R52, R38 ;  /* 0x00000034383c7223 */ /* 0x040fe20000000026 */
[C---:B------:R-:W-:Y:S01]  /*11a0*/  FFMA R62, R56.reuse, R64, R39 ;  /* 0x00000040383e7223 */ /* 0x040fe20000000027 */
[----:B------:R-:W-:Y:S01]  /*11b0*/  FFMA R38, R56, R48, R37 ;  /* 0x0000003038267223 */ /* 0x000fe20000000025 */
[----:B------:R-:W-:Y:S01]  /*11c0*/  FFMA R99, R71, R67, R68 ;  /* 0x0000004347637223 */ /* 0x000fe20000000044 */
[C---:B------:R-:W-:Y:S01]  /*11d0*/  FFMA R63, R57.reuse, R53, R60 ;  /* 0x00000035393f7223 */ /* 0x040fe2000000003c */
[C---:B------:R-:W-:Y:S01]  /*11e0*/  FFMA R61, R57.reuse, R65, R62 ;  /* 0x00000041393d7223 */ /* 0x040fe2000000003e */
[C---:B------:R-:W-:Y:S01]  /*11f0*/  FFMA R69, R57.reuse, R49, R38 ;  /* 0x0000003139457223 */ /* 0x040fe20000000026 */
[----:B------:R-:W-:Y:S01]  /*1200*/  FFMA R57, R57, R41, R36 ;  /* 0x0000002939397223 */ /* 0x000fe20000000024 */
[C---:B------:R-:W-:Y:S01]  /*1210*/  FFMA R60, R58.reuse, R54, R63 ;  /* 0x000000363a3c7223 */ /* 0x040fe2000000003f */
[----:B------:R-:W3:Y:S01]  /*1220*/  LDS.128 R36, [R77.X4+UR5+0x2080] ;  /* 0x002080054d247984 */ /* 0x000ee20008004c00 */
[C---:B------:R-:W-:Y:S01]  /*1230*/  FFMA R56, R58.reuse, R50, R69 ;  /* 0x000000323a387223 */ /* 0x040fe20000000045 */
[C---:B------:R-:W-:Y:S01]  /*1240*/  FFMA R62, R58.reuse, R66, R61 ;  /* 0x000000423a3e7223 */ /* 0x040fe2000000003d */
[----:B------:R-:W-:Y:S01]  /*1250*/  FFMA R58, R58, R42, R57 ;  /* 0x0000002a3a3a7223 */ /* 0x000fe20000000039 */
[C---:B------:R-:W-:Y:S01]  /*1260*/  FFMA R107, R59.reuse, R55, R60 ;  /* 0x000000373b6b7223 */ /* 0x040fe2000000003c */
[C---:B------:R-:W-:Y:S01]  /*1270*/  FFMA R105, R59.reuse, R51, R56 ;  /* 0x000000333b697223 */ /* 0x040fe20000000038 */
[----:B------:R-:W-:Y:S01]  /*1280*/  FFMA R109, R59, R67, R62 ;  /* 0x000000433b6d7223 */ /* 0x000fe2000000003e */
[C---:B-1----:R-:W-:Y:S01]  /*1290*/  FFMA R32, R72.reuse, R40, R32 ;  /* 0x0000002848207223 */ /* 0x042fe20000000020 */
[C---:B------:R-:W-:Y:S01]  /*12a0*/  FFMA R56, R72.reuse, R64, R35 ;  /* 0x0000004048387223 */ /* 0x040fe20000000023 */
[C---:B------:R-:W-:Y:S01]  /*12b0*/  FFMA R34, R72.reuse, R52, R34 ;  /* 0x0000003448227223 */ /* 0x040fe20000000022 */
[----:B------:R-:W-:Y:S01]  /*12c0*/  FFMA R72, R72, R48, R33 ;  /* 0x0000003048487223 */ /* 0x000fe20000000021 */
        /* <DEDUP_REMOVED lines=8> */
[----:B------:R-:W1:Y:S01]  /*1350*/  LDS.128 R32, [R77.X4+UR5+0x2100] ;  /* 0x002100054d207984 */ /* 0x000e620008004c00 */
[C---:B------:R-:W-:Y:S01]  /*1360*/  FFMA R121, R75.reuse, R43, R56 ;  /* 0x0000002b4b797223 */ /* 0x040fe20000000038 */
[----:B------:R-:W-:Y:S01]  /*1370*/  FFMA R119, R75, R67, R60 ;  /* 0x000000434b777223 */ /* 0x000fe2000000003c */
[----:B------:R-:W-:Y:S01]  /*1380*/  FFMA R74, R74, R50, R73 ;  /* 0x000000324a4a7223 */ /* 0x000fe20000000049 */
[C---:B--2---:R-:W-:Y:S01]  /*1390*/  FFMA R56, R16.reuse, R64, R27 ;  /* 0x0000004010387223 */ /* 0x044fe2000000001b */
[C---:B------:R-:W-:Y:S01]  /*13a0*/  FFMA R26, R16.reuse, R52, R26 ;  /* 0x00000034101a7223 */ /* 0x040fe2000000001a */
[C---:B------:R-:W-:Y:S01]  /*13b0*/  FFMA R24, R16.reuse, R40, R24 ;  /* 0x0000002810187223 */ /* 0x040fe20000000018 */
[----:B------:R-:W-:Y:S01]  /*13c0*/  FFMA R16, R16, R48, R25 ;  /* 0x0000003010107223 */ /* 0x000fe20000000019 */
[C---:B------:R-:W-:Y:S01]  /*13d0*/  FFMA R25, R17.reuse, R65, R56 ;  /* 0x0000004111197223 */ /* 0x040fe20000000038 */
[C---:B------:R-:W-:Y:S01]  /*13e0*/  FFMA R27, R17.reuse, R53, R26 ;  /* 0x00000035111b7223 */ /* 0x040fe2000000001a */
[C---:B------:R-:W-:Y:S01]  /*13f0*/  FFMA R57, R17.reuse, R41, R24 ;  /* 0x0000002911397223 */ /* 0x040fe20000000018 */
[----:B------:R-:W-:Y:S01]  /*1400*/  FFMA R17, R17, R49, R16 ;  /* 0x0000003111117223 */ /* 0x000fe20000000010 */
[C---:B------:R-:W-:Y:S01]  /*1410*/  FFMA R72, R18.reuse, R66, R25 ;  /* 0x0000004212487223 */ /* 0x040fe20000000019 */
[C---:B------:R-:W-:Y:S01]  /*1420*/  FFMA R16, R18.reuse, R54, R27 ;  /* 0x0000003612107223 */ /* 0x040fe2000000001b */
[----:B------:R-:W-:Y:S01]  /*1430*/  FFMA R115, R75, R51, R74 ;  /* 0x000000334b737223 */ /* 0x000fe2000000004a */
[----:B------:R-:W2:Y:S01]  /*1440*/  LDS.128 R24, [R77.X4+UR5+0x2180] ;  /* 0x002180054d187984 */ /* 0x000ea20008004c00 */
[C---:B------:R-:W-:Y:S01]  /*1450*/  FFMA R74, R18.reuse, R42, R57 ;  /* 0x0000002a124a7223 */ /* 0x040fe20000000039 */
[----:B------:R-:W-:Y:S01]  /*1460*/  FFMA R18, R18, R50, R17 ;  /* 0x0000003212127223 */ /* 0x000fe20000000011 */
[C---:B------:R-:W-:Y:S01]  /*1470*/  FFMA R125, R19.reuse, R55, R16 ;  /* 0x00000037137d7223 */ /* 0x040fe20000000010 */
[C---:B------:R-:W-:Y:S01]  /*1480*/  FFMA R72, R19.reuse, R67, R72 ;  /* 0x0000004313487223 */ /* 0x040fe20000000048 */
[C---:B------:R-:W-:Y:S01]  /*1490*/  FFMA R74, R19.reuse, R43, R74 ;  /* 0x0000002b134a7223 */ /* 0x040fe2000000004a */
[C---:B---3--:R-:W-:Y:S01]  /*14a0*/  FFMA R20, R36.reuse, R40, R20 ;  /* 0x0000002824147223 */ /* 0x048fe20000000014 */
        /* <DEDUP_REMOVED lines=11> */
[----:B------:R-:W-:Y:S01]  /*1560*/  LDS.128 R16, [R77.X4+UR5+0x10] ;  /* 0x000010054d107984 */ /* 0x000fe20008004c00 */
[----:B------:R-:W-:Y:S01]  /*1570*/  FFMA R101, R71, R43, R70 ;  /* 0x0000002b47657223 */ /* 0x000fe20000000046 */
[----:B------:R-:W-:Y:S01]  /*1580*/  FFMA R37, R37, R65, R36 ;  /* 0x0000004125257223 */ /* 0x000fe20000000024 */
[C---:B------:R-:W-:Y:S01]  /*1590*/  FFMA R86, R39.reuse, R55, R86 ;  /* 0x0000003727567223 */ /* 0x040fe20000000056 */
[----:B------:R-:W3:Y:S01]  /*15a0*/  LDS.128 R20, [R82+0x90] ;  /* 0x0000900052147984 */ /* 0x000ee20000000c00 */
[C---:B------:R-:W-:Y:S01]  /*15b0*/  FFMA R84, R39.reuse, R51, R84 ;  /* 0x0000003327547223 */ /* 0x040fe20000000054 */
[----:B------:R-:W-:Y:S01]  /*15c0*/  FFMA R88, R38, R66, R37 ;  /* 0x0000004226587223 */ /* 0x000fe20000000025 */
[C---:B-1----:R-:W-:Y:S01]  /*15d0*/  FFMA R38, R32.reuse, R64, R47 ;  /* 0x0000004020267223 */ /* 0x042fe2000000002f */
[----:B------:R-:W1:Y:S01]  /*15e0*/  LDS.128 R56, [R82+0x110] ;  /* 0x0001100052387984 */ /* 0x000e620000000c00 */
[C---:B------:R-:W-:Y:S01]  /*15f0*/  FFMA R36, R32.reuse, R48, R45 ;  /* 0x0000003020247223 */ /* 0x040fe2000000002d */
[C---:B------:R-:W-:Y:S01]  /*1600*/  FFMA R88, R39.reuse, R67, R88 ;  /* 0x0000004327587223 */ /* 0x040fe20000000058 */
[----:B------:R-:W-:Y:S01]  /*1610*/  FFMA R90, R39, R43, R90 ;  /* 0x0000002b275a7223 */ /* 0x000fe2000000005a */
[----:B------:R-:W4:Y:S01]  /*1620*/  LDS.128 R60, [R82+0x10] ;  /* 0x00001000523c7984 */ /* 0x000f220000000c00 */
[C---:B------:R-:W-:Y:S01]  /*1630*/  FFMA R45, R33.reuse, R65, R38 ;  /* 0x00000041212d7223 */ /* 0x040fe20000000026 */
[----:B------:R-:W-:Y:S01]  /*1640*/  FFMA R73, R33, R49, R36 ;  /* 0x0000003121497223 */ /* 0x000fe20000000024 */
[C---:B------:R-:W-:Y:S01]  /*1650*/  FFMA R46, R32.reuse, R52, R46 ;  /* 0x00000034202e7223 */ /* 0x040fe2000000002e */
[----:B------:R-:W5:Y:S01]  /*1660*/  LDS.128 R68, [R82+0x190] ;  /* 0x0001900052447984 */ /* 0x000f620000000c00 */
[----:B------:R-:W-:-:S02]  /*1670*/  FFMA R32, R32, R40, R44 ;  /* 0x0000002820207223 */ /* 0x000fc4000000002c */
[C---:B------:R-:W-:Y:S01]  /*1680*/  FFMA R47, R33.reuse, R53, R46 ;  /* 0x00000035212f7223 */ /* 0x040fe2000000002e */
[----:B------:R-:W5:Y:S01]  /*1690*/  LDS.128 R36, [R77.X4+UR5+0x90] ;  /* 0x000090054d247984 */ /* 0x000f620008004c00 */
[----:B------:R-:W-:Y:S01]  /*16a0*/  FFMA R33, R33, R41, R32 ;  /* 0x0000002921217223 */ /* 0x000fe20000000020 */
[C---:B--2---:R-:W-:Y:S01]  /*16b0*/  FFMA R30, R24.reuse, R52, R30 ;  /* 0x00000034181e7223 */ /* 0x044fe2000000001e */
[C---:B------:R-:W-:Y:S01]  /*16c0*/  FFMA R48, R24.reuse, R48, R29 ;  /* 0x0000003018307223 */ /* 0x040fe2000000001d */
[C---:B------:R-:W-:Y:S01]  /*16d0*/  FFMA R64, R24.reuse, R64, R31 ;  /* 0x0000004018407223 */ /* 0x040fe2000000001f */
[----:B------:R-:W-:Y:S01]  /*16e0*/  FFMA R24, R24, R40, R28 ;  /* 0x0000002818187223 */ /* 0x000fe2000000001c */
[C---:B------:R-:W-:Y:S01]  /*16f0*/  FFMA R53, R25.reuse, R53, R30 ;  /* 0x0000003519357223 */ /* 0x040fe2000000001e */
[C---:B------:R-:W-:Y:S01]  /*1700*/  FFMA R49, R25.reuse, R49, R48 ;  /* 0x0000003119317223 */ /* 0x040fe20000000030 */
[----:B------:R-:W2:Y:S01]  /*1710*/  LDS.128 R28, [R77.X4+UR5+0x110] ;  /* 0x000110054d1c7984 */ /* 0x000ea20008004c00 */
[C---:B------:R-:W-:Y:S01]  /*1720*/  FFMA R65, R25.reuse, R65, R64 ;  /* 0x0000004119417223 */ /* 0x040fe20000000040 */
[----:B------:R-:W-:Y:S01]  /*1730*/  FFMA R25, R25, R41, R24 ;  /* 0x0000002919197223 */ /* 0x000fe20000000018 */
[C---:B------:R-:W-:Y:S01]  /*1740*/  FFMA R46, R34.reuse, R66, R45 ;  /* 0x00000042222e7223 */ /* 0x040fe2000000002d */
[C---:B------:R-:W-:Y:S01]  /*1750*/  FFMA R44, R34.reuse, R54, R47 ;  /* 0x00000036222c7223 */ /* 0x040fe2000000002f */
[-C--:B------:R-:W-:Y:S01]  /*1760*/  FFMA R32, R34, R50.reuse, R73 ;  /* 0x0000003222207223 */ /* 0x080fe20000000049 */
[C---:B------:R-:W-:Y:S01]  /*1770*/  FFMA R50, R26.reuse, R50, R49 ;  /* 0x000000321a327223 */ /* 0x040fe20000000031 */
[C---:B------:R-:W-:Y:S01]  /*1780*/  FFMA R66, R26.reuse, R66, R65 ;  /* 0x000000421a427223 */ /* 0x040fe20000000041 */
[C---:B------:R-:W-:Y:S01]  /*1790*/  FFMA R54, R26.reuse, R54, R53 ;  /* 0x000000361a367223 */ /* 0x040fe20000000035 */
[-C--:B------:R-:W-:Y:S01]  /*17a0*/  FFMA R26, R26, R42.reuse, R25 ;  /* 0x0000002a1a1a7223 */ /* 0x080fe20000000019 */
[----:B------:R-:W-:Y:S01]  /*17b0*/  FFMA R34, R34, R42, R33 ;  /* 0x0000002a22227223 */ /* 0x000fe20000000021 */
[C---:B------:R-:W-:Y:S01]  /*17c0*/  FFMA R73, R35.reuse, R51, R32 ;  /* 0x0000003323497223 */ /* 0x040fe20000000020 */
[----:B------:R-:W-:Y:S01]  /*17d0*/  FFMA R103, R35, R67, R46 ;  /* 0x0000004323677223 */ /* 0x000fe2000000002e */
[----:B------:R-:W-:Y:S01]  /*17e0*/  FFMA R65, R27, R43, R26 ;  /* 0x0000002b1b417223 */ /* 0x000fe2000000001a */
[C---:B------:R-:W-:Y:S01]  /*17f0*/  FFMA R75, R35.reuse, R55, R44 ;  /* 0x00000037234b7223 */ /* 0x040fe2000000002c */
[----:B------:R-:W-:Y:S01]  /*1800*/  FFMA R111, R35, R43, R34 ;  /* 0x0000002b236f7223 */ /* 0x000fe20000000022 */
[C---:B---3--:R-:W-:Y:S01]  /*1810*/  FFMA R26, R16.reuse, R20, R89 ;  /* 0x00000014101a7223 */ /* 0x048fe20000000059 */
[C---:B------:R-:W-:Y:S01]  /*1820*/  FFMA R67, R27.reuse, R67, R66 ;  /* 0x000000431b437223 */ /* 0x040fe20000000042 */
[C---:B------:R-:W-:Y:S01]  /*1830*/  FFMA R55, R27.reuse, R55, R54 ;  /* 0x000000371b377223 */ /* 0x040fe20000000036 */
[----:B------:R-:W-:Y:S01]  /*1840*/  FFMA R53, R27, R51, R50 ;  /* 0x000000331b357223 */ /* 0x000fe20000000032 */
[C---:B-1----:R-:W-:Y:S01]  /*1850*/  FFMA R32, R16.reuse, R56, R91 ;  /* 0x0000003810207223 */ /* 0x042fe2000000005b */
[C---:B------:R-:W-:Y:S01]  /*1860*/  FFMA R35, R17.reuse, R21, R26 ;  /* 0x0000001511237223 */ /* 0x040fe2000000001a */
[----:B------:R-:W1:Y:S01]  /*1870*/  LDS.128 R48, [R77.X4+UR5+0x2110] ;  /* 0x002110054d307984 */ /* 0x000e620008004c00 */
[----:B----4-:R-:W-:Y:S01]  /*1880*/  FFMA R24, R16, R60, R87 ;  /* 0x0000003c10187223 */ /* 0x010fe20000000057 */
[C---:B------:R-:W-:Y:S01]  /*1890*/  FFMA R33, R17.reuse, R57, R32 ;  /* 0x0000003911217223 */ /* 0x040fe20000000020 */
[----:B------:R-:W-:Y:S01]  /*18a0*/  FFMA R32, R18, R22, R35 ;  /* 0x0000001612207223 */ /* 0x000fe20000000023 */
[----:B------:R-:W-:Y:S01]  /*18b0*/  LDS.128 R44, [R77.X4+UR5+0x20] ;  /* 0x000020054d2c7984 */ /* 0x000fe20008004c00 */
[----:B-----5:R-:W-:Y:S01]  /*18c0*/  FFMA R16, R16, R68, R93 ;  /* 0x0000004410107223 */ /* 0x020fe2000000005d */
[C---:B------:R-:W-:Y:S01]  /*18d0*/  FFMA R41, R17.reuse, R61, R24 ;  /* 0x0000003d11297223 */ /* 0x040fe20000000018 */
[C---:B------:R-:W-:Y:S01]  /*18e0*/  FFMA R34, R18.reuse, R58, R33 ;  /* 0x0000003a12227223 */ /* 0x040fe20000000021 */
[----:B------:R-:W3:Y:S01]  /*18f0*/  LDS.128 R24, [R77.X4+UR5+0x190] ;  /* 0x000190054d187984 */ /* 0x000ee20008004c00 */
[----:B------:R-:W-:Y:S01]  /*1900*/  FFMA R17, R17, R69, R16 ;  /* 0x0000004511117223 */ /* 0x000fe20000000010 */
[----:B------:R-:W-:Y:S01]  /*1910*/  FFMA R16, R18, R62, R41 ;  /* 0x0000003e12107223 */ /* 0x000fe20000000029 */
[C---:B------:R-:W-:Y:S01]  /*1920*/  FFMA R89, R19.reuse, R23, R32 ;  /* 0x0000001713597223 */ /* 0x040fe20000000020 */
[----:B------:R-:W-:Y:S01]  /*1930*/  FFMA R32, R36, R68, R99 ;  /* 0x0000004424207223 */ /* 0x000fe20000000063 */
[----:B------:R-:W-:Y:S01]  /*1940*/  FFMA R18, R18, R70, R17 ;  /* 0x0000004612127223 */ /* 0x000fe20000000011 */
[----:B------:R-:W-:Y:S01]  /*1950*/  FFMA R87, R19, R63, R16 ;  /* 0x0000003f13577223 */ /* 0x000fe20000000010 */
[C---:B------:R-:W-:Y:S01]  /*1960*/  FFMA R16, R36.reuse, R20, R95 ;  /* 0x0000001424107223 */ /* 0x040fe2000000005f */
        /* <DEDUP_REMOVED lines=8> */
[C---:B------:R-:W-:Y:S01]  /*19f0*/  FFMA R36, R38.reuse, R70, R33 ;  /* 0x0000004626247223 */ /* 0x040fe20000000021 */
[----:B------:R-:W4:Y:S01]  /*1a00*/  LDS.128 R16, [R77.X4+UR5+0x2010] ;  /* 0x002010054d107984 */ /* 0x000f220008004c00 */
[C---:B------:R-:W-:Y:S01]  /*1a10*/  FFMA R34, R38.reuse, R58, R35 ;  /* 0x0000003a26227223 */ /* 0x040fe20000000023 */
[C---:B------:R-:W-:Y:S01]  /*1a20*/  FFMA R32, R38.reuse, R22, R41 ;  /* 0x0000001626207223 */ /* 0x040fe20000000029 */
[C---:B------:R-:W-:Y:S01]  /*1a30*/  FFMA R99, R39.reuse, R71, R36 ;  /* 0x0000004727637223 */ /* 0x040fe20000000024 */
        /* <DEDUP_REMOVED lines=11> */
[----:B-1----:R-:W-:Y:S01]  /*1af0*/  FFMA R52, R48, R68, R103 ;  /* 0x0000004430347223 */ /* 0x002fe20000000067 */
[C---:B------:R-:W-:Y:S01]  /*1b00*/  FFMA R35, R29.reuse, R57, R34 ;  /* 0x000000391d237223 */ /* 0x040fe20000000022 */
[----:B------:R-:W-:Y:S01]  /*1b10*/  FFMA R29, R29, R61, R28 ;  /* 0x0000003d1d1d7223 */ /* 0x000fe2000000001c */
[C---:B------:R-:W-:Y:S01]  /*1b20*/  FFMA R28, R30.reuse, R22, R41 ;  /* 0x000000161e1c7223 */ /* 0x040fe20000000029 */
[C---:B------:R-:W-:Y:S01]  /*1b30*/  FFMA R34, R30.reuse, R70, R33 ;  /* 0x000000461e227223 */ /* 0x040fe20000000021 */
[C---:B------:R-:W-:Y:S01]  /*1b40*/  FFMA R32, R30.reuse, R58, R35 ;  /* 0x0000003a1e207223 */ /* 0x040fe20000000023 */
[----:B------:R-:W-:Y:S01]  /*1b50*/  FFMA R30, R30, R62, R29 ;  /* 0x0000003e1e1e7223 */ /* 0x000fe2000000001d */
[C---:B------:R-:W-:Y:S01]  /*1b60*/  FFMA R105, R31.reuse, R23, R28 ;  /* 0x000000171f697223 */ /* 0x040fe2000000001c */
[C---:B---3--:R-:W-:Y:S01]  /*1b70*/  FFMA R28, R24.reuse, R60, R121 ;  /* 0x0000003c181c7223 */ /* 0x048fe20000000079 */
[C---:B------:R-:W-:Y:S01]  /*1b80*/  FFMA R107, R31.reuse, R59, R32 ;  /* 0x0000003b1f6b7223 */ /* 0x040fe20000000020 */
[----:B------:R-:W-:Y:S01]  /*1b90*/  FFMA R113, R31, R63, R30 ;  /* 0x0000003f1f717223 */ /* 0x000fe2000000001e */
[C---:B------:R-:W-:Y:S01]  /*1ba0*/  FFMA R32, R24.reuse, R68, R119 ;  /* 0x0000004418207223 */ /* 0x040fe20000000077 */
[C---:B------:R-:W-:Y:S01]  /*1bb0*/  FFMA R30, R24.reuse, R56, R117 ;  /* 0x00000038181e7223 */ /* 0x040fe20000000075 */
[----:B------:R-:W-:Y:S01]  /*1bc0*/  FFMA R24, R24, R20, R115 ;  /* 0x0000001418187223 */ /* 0x000fe20000000073 */
[----:B------:R-:W-:Y:S01]  /*1bd0*/  FFMA R33, R25, R61, R28 ;  /* 0x0000003d19217223 */ /* 0x000fe2000000001c */
[----:B------:R-:W-:Y:S01]  /*1be0*/  FFMA R109, R31, R71, R34 ;  /* 0x000000471f6d7223 */ /* 0x000fe20000000022 */
        /* <DEDUP_REMOVED lines=9> */
[C---:B----4-:R-:W-:Y:S01]  /*1c80*/  FFMA R74, R16.reuse, R60, R74 ;  /* 0x0000003c104a7223 */ /* 0x050fe2000000004a */
[C---:B------:R-:W-:Y:S01]  /*1c90*/  FFMA R72, R16.reuse, R68, R72 ;  /* 0x0000004410487223 */ /* 0x040fe20000000048 */
[C---:B------:R-:W-:Y:S01]  /*1ca0*/  FFMA R24, R16.reuse, R56, R125 ;  /* 0x0000003810187223 */ /* 0x040fe2000000007d */
[----:B------:R-:W-:Y:S01]  /*1cb0*/  FFMA R16, R16, R20, R123 ;  /* 0x0000001410107223 */ /* 0x000fe2000000007b */
[C---:B------:R-:W-:Y:S01]  /*1cc0*/  FFMA R117, R27.reuse, R59, R28 ;  /* 0x0000003b1b757223 */ /* 0x040fe2000000001c */
[----:B------:R-:W-:Y:S01]  /*1cd0*/  FFMA R115, R27, R23, R26 ;  /* 0x000000171b737223 */ /* 0x000fe2000000001a */
[C---:B------:R-:W-:Y:S01]  /*1ce0*/  FFMA R29, R17.reuse, R61, R74 ;  /* 0x0000003d111d7223 */ /* 0x040fe2000000004a */
[C---:B------:R-:W-:Y:S01]  /*1cf0*/  FFMA R25, R17.reuse, R69, R72 ;  /* 0x0000004511197223 */ /* 0x040fe20000000048 */
[C---:B------:R-:W-:Y:S01]  /*1d00*/  FFMA R27, R17.reuse, R57, R24 ;  /* 0x00000039111b7223 */ /* 0x040fe20000000018 */
[----:B------:R-:W-:Y:S01]  /*1d10*/  FFMA R17, R17, R21, R16 ;  /* 0x0000001511117223 */ /* 0x000fe20000000010 */
[----:B------:R-:W1:Y:S01]  /*1d20*/  LDS.128 R40, [R77.X4+UR5+0x2190] ;  /* 0x002190054d287984 */ /* 0x000e620008004c00 */
[C---:B------:R-:W-:Y:S01]  /*1d30*/  FFMA R66, R18.reuse, R62, R29 ;  /* 0x0000003e12427223 */ /* 0x040fe2000000001d */
[C---:B------:R-:W-:Y:S01]  /*1d40*/  FFMA R64, R18.reuse, R70, R25 ;  /* 0x0000004612407223 */ /* 0x040fe20000000019 */
[C---:B------:R-:W-:Y:S01]  /*1d50*/  FFMA R16, R18.reuse, R58, R27 ;  /* 0x0000003a12107223 */ /* 0x040fe2000000001b */
[----:B------:R-:W-:Y:S01]  /*1d60*/  FFMA R18, R18, R22, R17 ;  /* 0x0000001612127223 */ /* 0x000fe20000000011 */
[C---:B--2---:R-:W-:Y:S01]  /*1d70*/  FFMA R84, R36.reuse, R20, R84 ;  /* 0x0000001424547223 */ /* 0x044fe20000000054 */
[C---:B------:R-:W-:Y:S01]  /*1d80*/  FFMA R86, R36.reuse, R56, R86 ;  /* 0x0000003824567223 */ /* 0x040fe20000000056 */
[C---:B------:R-:W-:Y:S01]  /*1d90*/  FFMA R64, R19.reuse, R71, R64 ;  /* 0x0000004713407223 */ /* 0x040fe20000000040 */
        /* <DEDUP_REMOVED lines=10> */
[----:B------:R-:W2:Y:S01]  /*1e40*/  LDS.128 R28, [R82+0x20] ;  /* 0x00002000521c7984 */ /* 0x000ea20000000c00 */
[----:B------:R-:W-:Y:S01]  /*1e50*/  FFMA R37, R37, R69, R88 ;  /* 0x0000004525257223 */ /* 0x000fe20000000058 */
[----:B------:R-:W-:Y:S01]  /*1e60*/  FFMA R86, R38, R62, R25 ;  /* 0x0000003e26567223 */ /* 0x000fe20000000019 */
[----:B------:R-:W-:Y:S01]  /*1e70*/  FFMA R36, R48, R20, R73 ;  /* 0x0000001430247223 */ /* 0x000fe20000000049 */
[----:B------:R-:W3:Y:S01]  /*1e80*/  LDS.128 R16, [R82+0xa0] ;  /* 0x0000a00052107984 */ /* 0x000ee20000000c00 */
[----:B------:R-:W-:Y:S01]  /*1e90*/  FFMA R84, R38, R70, R37 ;  /* 0x0000004626547223 */ /* 0x000fe20000000025 */
[C---:B------:R-:W-:Y:S01]  /*1ea0*/  FFMA R38, R48.reuse, R56, R75 ;  /* 0x0000003830267223 */ /* 0x040fe2000000004b */
[C---:B------:R-:W-:Y:S01]  /*1eb0*/  FFMA R74, R39.reuse, R59, R74 ;  /* 0x0000003b274a7223 */ /* 0x040fe2000000004a */
[----:B------:R-:W4:Y:S01]  /*1ec0*/  LDS.128 R24, [R82+0x120] ;  /* 0x0001200052187984 */ /* 0x000f220000000c00 */
[C---:B------:R-:W-:Y:S01]  /*1ed0*/  FFMA R84, R39.reuse, R71, R84 ;  /* 0x0000004727547223 */ /* 0x040fe20000000054 */
[C---:B------:R-:W-:Y:S01]  /*1ee0*/  FFMA R72, R39.reuse, R23, R72 ;  /* 0x0000001727487223 */ /* 0x040fe20000000048 */
[----:B------:R-:W-:Y:S01]  /*1ef0*/  FFMA R86, R39, R63, R86 ;  /* 0x0000003f27567223 */ /* 0x000fe20000000056 */
[----:B------:R-:W5:Y:S01]  /*1f00*/  LDS.128 R32, [R82+0x1a0] ;  /* 0x0001a00052207984 */ /* 0x000f620000000c00 */
[C---:B------:R-:W-:Y:S01]  /*1f10*/  FFMA R75, R49.reuse, R57, R38 ;  /* 0x00000039314b7223 */ /* 0x040fe20000000026 */
[C---:B------:R-:W-:Y:S01]  /*1f20*/  FFMA R103, R49.reuse, R21, R36 ;  /* 0x0000001531677223 */ /* 0x040fe20000000024 */
[----:B------:R-:W-:Y:S01]  /*1f30*/  FFMA R48, R48, R60, R111 ;  /* 0x0000003c30307223 */ /* 0x000fe2000000006f */
[----:B------:R-:W5:Y:S01]  /*1f40*/  LDS.128 R36, [R77.X4+UR5+0xa0] ;  /* 0x0000a0054d247984 */ /* 0x000f620008004c00 */
[C---:B------:R-:W-:Y:S01]  /*1f50*/  FFMA R73, R49.reuse, R69, R52 ;  /* 0x0000004531497223 */ /* 0x040fe20000000034 */
[C---:B------:R-:W-:Y:S01]  /*1f60*/  FFMA R52, R50.reuse, R58, R75 ;  /* 0x0000003a32347223 */ /* 0x040fe2000000004b */
[----:B------:R-:W-:Y:S01]  /*1f70*/  FFMA R49, R49, R61, R48 ;  /* 0x0000003d31317223 */ /* 0x000fe20000000030 */
[C---:B------:R-:W-:Y:S01]  /*1f80*/  FFMA R48, R50.reuse, R22, R103 ;  /* 0x0000001632307223 */ /* 0x040fe20000000067 */
[----:B------:R-:W-:Y:S01]  /*1f90*/  FFMA R54, R50, R70, R73 ;  /* 0x0000004632367223 */ /* 0x000fe20000000049 */
[----:B-1----:R-:W-:Y:S01]  /*1fa0*/  FFMA R20, R40, R20, R53 ;  /* 0x0000001428147223 */ /* 0x002fe20000000035 */
        /* <DEDUP_REMOVED lines=10> */
[----:B------:R-:W1:Y:S01]  /*2050*/  LDS.128 R48, [R77.X4+UR5+0x120] ;  /* 0x000120054d307984 */ /* 0x000e620008004c00 */
[C---:B------:R-:W-:Y:S01]  /*2060*/  FFMA R57, R41.reuse, R57, R56 ;  /* 0x0000003929397223 */ /* 0x040fe20000000038 */
[----:B------:R-:W-:Y:S01]  /*2070*/  FFMA R41, R41, R61, R40 ;  /* 0x0000003d29297223 */ /* 0x000fe20000000028 */
[C---:B------:R-:W-:Y:S01]  /*2080*/  FFMA R22, R42.reuse, R22, R21 ;  /* 0x000000162a167223 */ /* 0x040fe20000000015 */
[C---:B------:R-:W-:Y:S01]  /*2090*/  FFMA R70, R42.reuse, R70, R69 ;  /* 0x000000462a467223 */ /* 0x040fe20000000045 */
[C---:B------:R-:W-:Y:S01]  /*20a0*/  FFMA R58, R42.reuse, R58, R57 ;  /* 0x0000003a2a3a7223 */ /* 0x040fe20000000039 */
[----:B------:R-:W-:Y:S01]  /*20b0*/  FFMA R42, R42, R62, R41 ;  /* 0x0000003e2a2a7223 */ /* 0x000fe20000000029 */
[C---:B------:R-:W-:Y:S01]  /*20c0*/  FFMA R67, R43.reuse, R23, R22 ;  /* 0x000000172b437223 */ /* 0x040fe20000000016 */
[C---:B--2---:R-:W-:Y:S01]  /*20d0*/  FFMA R20, R44.reuse, R28, R87 ;  /* 0x0000001c2c147223 */ /* 0x044fe20000000057 */
[C---:B------:R-:W-:Y:S01]  /*20e0*/  FFMA R71, R43.reuse, R71, R70 ;  /* 0x000000472b477223 */ /* 0x040fe20000000046 */
[C---:B------:R-:W-:Y:S01]  /*20f0*/  FFMA R65, R43.reuse, R59, R58 ;  /* 0x0000003b2b417223 */ /* 0x040fe2000000003a */
[C---:B---3--:R-:W-:Y:S01]  /*2100*/  FFMA R22, R44.reuse, R16, R89 ;  /* 0x000000102c167223 */ /* 0x048fe20000000059 */
[----:B------:R-:W-:Y:S01]  /*2110*/  FFMA R69, R43, R63, R42 ;  /* 0x0000003f2b457223 */ /* 0x000fe2000000002a */
[C---:B------:R-:W-:Y:S01]  /*2120*/  FFMA R53, R45.reuse, R29, R20 ;  /* 0x0000001d2d357223 */ /* 0x040fe20000000014 */
[----:B------:R-:W-:Y:S01]  /*2130*/  LDS.128 R60, [R77.X4+UR5+0x2120] ;  /* 0x002120054d3c7984 */ /* 0x000fe20008004c00 */
[----:B----4-:R-:W-:Y:S01]  /*2140*/  FFMA R40, R44, R24, R91 ;  /* 0x000000182c287223 */ /* 0x010fe2000000005b */
[----:B------:R-:W-:-:S02]  /*2150*/  FFMA R43, R45, R17, R22 ;  /* 0x000000112d2b7223 */ /* 0x000fc40000000016 */
[----:B------:R-:W2:Y:S01]  /*2160*/  LDS.128 R20, [R77.X4+UR5+0x1a0] ;  /* 0x0001a0054d147984 */ /* 0x000ea20008004c00 */
[----:B-----5:R-:W-:Y:S01]  /*2170*/  FFMA R44, R44, R32, R93 ;  /* 0x000000202c2c7223 */ /* 0x020fe2000000005d */
        /* <DEDUP_REMOVED lines=17> */
[----:B------:R-:W3:Y:S01]  /*2290*/  LDS.128 R40, [R77.X4+UR5+0x2020] ;  /* 0x002020054d287984 */ /* 0x000ee20008004c00 */
[----:B------:R-:W-:Y:S01]  /*22a0*/  FFMA R37, R37, R29, R36 ;  /* 0x0000001d25257223 */ /* 0x000fe20000000024 */
[C---:B------:R-:W-:Y:S01]  /*22b0*/  FFMA R36, R38.reuse, R18, R53 ;  /* 0x0000001226247223 */ /* 0x040fe20000000035 */
[C---:B------:R-:W-:Y:S01]  /*22c0*/  FFMA R46, R38.reuse, R34, R45 ;  /* 0x00000022262e7223 */ /* 0x040fe2000000002d */
[----:B------:R-:W4:Y:S01]  /*22d0*/  LDS.128 R52, [R77.X4+UR5+0x20a0] ;  /* 0x0020a0054d347984 */ /* 0x000f220008004c00 */
[C---:B------:R-:W-:Y:S01]  /*22e0*/  FFMA R44, R38.reuse, R26, R47 ;  /* 0x0000001a262c7223 */ /* 0x040fe2000000002f */
[----:B------:R-:W-:Y:S01]  /*22f0*/  FFMA R38, R38, R30, R37 ;  /* 0x0000001e26267223 */ /* 0x000fe20000000025 */
[C---:B------:R-:W-:Y:S01]  /*2300*/  FFMA R95, R39.reuse, R19, R36 ;  /* 0x00000013275f7223 */ /* 0x040fe20000000024 */
[C---:B-1----:R-:W-:Y:S01]  /*2310*/  FFMA R36, R48.reuse, R16, R105 ;  /* 0x0000001030247223 */ /* 0x042fe20000000069 */
[C---:B------:R-:W-:Y:S01]  /*2320*/  FFMA R97, R39.reuse, R27, R44 ;  /* 0x0000001b27617223 */ /* 0x040fe2000000002c */
        /* <DEDUP_REMOVED lines=12> */
[C---:B--2---:R-:W-:Y:S01]  /*23f0*/  FFMA R36, R20.reuse, R28, R121 ;  /* 0x0000001c14247223 */ /* 0x044fe20000000079 */
[C---:B------:R-:W-:Y:S01]  /*2400*/  FFMA R109, R51.reuse, R35, R44 ;  /* 0x00000023336d7223 */ /* 0x040fe2000000002c */
[----:B------:R-:W-:Y:S01]  /*2410*/  FFMA R107, R51, R27, R38 ;  /* 0x0000001b336b7223 */ /* 0x000fe20000000026 */
[C---:B------:R-:W-:Y:S01]  /*2420*/  FFMA R44, R20.reuse, R32, R119 ;  /* 0x00000020142c7223 */ /* 0x040fe20000000077 */
[C---:B------:R-:W-:Y:S01]  /*2430*/  FFMA R38, R20.reuse, R24, R117 ;  /* 0x0000001814267223 */ /* 0x040fe20000000075 */
[----:B------:R-:W-:Y:S01]  /*2440*/  FFMA R20, R20, R16, R115 ;  /* 0x0000001014147223 */ /* 0x000fe20000000073 */
[-C--:B------:R-:W-:Y:S01]  /*2450*/  FFMA R45, R21, R29.reuse, R36 ;  /* 0x0000001d152d7223 */ /* 0x080fe20000000024 */
        /* <DEDUP_REMOVED lines=11> */
[C---:B---3--:R-:W-:Y:S01]  /*2510*/  FFMA R66, R40.reuse, R28, R66 ;  /* 0x0000001c28427223 */ /* 0x048fe20000000042 */
[C---:B------:R-:W-:Y:S01]  /*2520*/  FFMA R64, R40.reuse, R32, R64 ;  /* 0x0000002028407223 */ /* 0x040fe20000000040 */
[C---:B------:R-:W-:Y:S01]  /*2530*/  FFMA R20, R40.reuse, R24, R125 ;  /* 0x0000001828147223 */ /* 0x040fe2000000007d */
[-C--:B------:R-:W-:Y:S01]  /*2540*/  FFMA R40, R40, R16.reuse, R123 ;  /* 0x0000001028287223 */ /* 0x080fe2000000007b */
[----:B------:R-:W1:Y:S01]  /*2550*/  LDS.128 R48, [R77.X4+UR5+0x21a0] ;  /* 0x0021a0054d307984 */ /* 0x000e620008004c00 */
[C---:B------:R-:W-:Y:S01]  /*2560*/  FFMA R119, R23.reuse, R35, R38 ;  /* 0x0000002317777223 */ /* 0x040fe20000000026 */
[C---:B------:R-:W-:Y:S01]  /*2570*/  FFMA R117, R23.reuse, R27, R36 ;  /* 0x0000001b17757223 */ /* 0x040fe20000000024 */
[----:B------:R-:W-:Y:S01]  /*2580*/  FFMA R115, R23, R19, R22 ;  /* 0x0000001317737223 */ /* 0x000fe20000000016 */
[C---:B------:R-:W-:Y:S01]  /*2590*/  FFMA R37, R41.reuse, R29, R66 ;  /* 0x0000001d29257223 */ /* 0x040fe20000000042 */
[C---:B------:R-:W-:Y:S01]  /*25a0*/  FFMA R21, R41.reuse, R33, R64 ;  /* 0x0000002129157223 */ /* 0x040fe20000000040 */
[C---:B------:R-:W-:Y:S01]  /*25b0*/  FFMA R23, R41.reuse, R25, R20 ;  /* 0x0000001929177223 */ /* 0x040fe20000000014 */
[-C--:B------:R-:W-:Y:S01]  /*25c0*/  FFMA R41, R41, R17.reuse, R40 ;  /* 0x0000001129297223 */ /* 0x080fe20000000028 */
[C---:B----4-:R-:W-:Y:S01]  /*25d0*/  FFMA R72, R52.reuse, R16, R72 ;  /* 0x0000001034487223 */ /* 0x050fe20000000048 */
        /* <DEDUP_REMOVED lines=17> */
[----:B------:R-:W-:Y:S01]  /*26f0*/  LDS.128 R56, [R77.X4+UR5+0x30] ;  /* 0x000030054d387984 */ /* 0x000fe20008004c00 */
[----:B------:R-:W-:Y:S01]  /*2700*/  FFMA R53, R53, R33, R84 ;  /* 0x0000002135357223 */ /* 0x000fe20000000054 */
[C---:B------:R-:W-:Y:S01]  /*2710*/  FFMA R52, R60.reuse, R16, R73 ;  /* 0x000000103c347223 */ /* 0x040fe20000000049 */
[----:B------:R-:W-:Y:S01]  /*2720*/  FFMA R84, R60, R32, R103 ;  /* 0x000000203c547223 */ /* 0x000fe20000000067 */
[----:B------:R-:W2:Y:S01]  /*2730*/  LDS.128 R20, [R82+0xb0] ;  /* 0x0000b00052147984 */ /* 0x000ea20000000c00 */
[----:B------:R-:W-:Y:S01]  /*2740*/  FFMA R72, R54, R34, R53 ;  /* 0x0000002236487223 */ /* 0x000fe20000000035 */
[C---:B------:R-:W-:Y:S01]  /*2750*/  FFMA R54, R60.reuse, R24, R75 ;  /* 0x000000183c367223 */ /* 0x040fe2000000004b */
[C---:B------:R-:W-:Y:S01]  /*2760*/  FFMA R70, R55.reuse, R27, R70 ;  /* 0x0000001b37467223 */ /* 0x040fe20000000046 */
[----:B------:R-:W3:Y:S01]  /*2770*/  LDS.128 R40, [R82+0x30] ;  /* 0x0000300052287984 */ /* 0x000ee20000000c00 */
[C---:B------:R-:W-:Y:S01]  /*2780*/  FFMA R72, R55.reuse, R35, R72 ;  /* 0x0000002337487223 */ /* 0x040fe20000000048 */
[C---:B------:R-:W-:Y:S01]  /*2790*/  FFMA R68, R55.reuse, R19, R68 ;  /* 0x0000001337447223 */ /* 0x040fe20000000044 */
[----:B------:R-:W-:Y:S01]  /*27a0*/  FFMA R74, R55, R31, R74 ;  /* 0x0000001f374a7223 */ /* 0x000fe2000000004a */
[----:B------:R-:W4:Y:S01]  /*27b0*/  LDS.128 R36, [R82+0x130] ;  /* 0x0001300052247984 */ /* 0x000f220000000c00 */
[C---:B------:R-:W-:Y:S01]  /*27c0*/  FFMA R75, R61.reuse, R25, R54 ;  /* 0x000000193d4b7223 */ /* 0x040fe20000000036 */
[C---:B------:R-:W-:Y:S01]  /*27d0*/  FFMA R103, R61.reuse, R17, R52 ;  /* 0x000000113d677223 */ /* 0x040fe20000000034 */
[----:B------:R-:W-:Y:S01]  /*27e0*/  FFMA R60, R60, R28, R111 ;  /* 0x0000001c3c3c7223 */ /* 0x000fe2000000006f */
[----:B------:R-:W5:Y:S01]  /*27f0*/  LDS.128 R52, [R77.X4+UR5+0xb0] ;  /* 0x0000b0054d347984 */ /* 0x000f620008004c00 */
[C---:B------:R-:W-:Y:S01]  /*2800*/  FFMA R73, R61.reuse, R33, R84 ;  /* 0x000000213d497223 */ /* 0x040fe20000000054 */
[C---:B------:R-:W-:Y:S01]  /*2810*/  FFMA R84, R62.reuse, R26, R75 ;  /* 0x0000001a3e547223 */ /* 0x040fe2000000004b */
[----:B------:R-:W-:Y:S01]  /*2820*/  FFMA R61, R61, R29, R60 ;  /* 0x0000001d3d3d7223 */ /* 0x000fe2000000003c */
[----:B------:R-:W5:Y:S01]  /*2830*/  LDS.128 R44, [R82+0x1b0] ;  /* 0x0001b000522c7984 */ /* 0x000f620000000c00 */
[C---:B------:R-:W-:Y:S01]  /*2840*/  FFMA R86, R62.reuse, R34, R73 ;  /* 0x000000223e567223 */ /* 0x040fe20000000049 */
[C---:B------:R-:W-:Y:S01]  /*2850*/  FFMA R60, R62.reuse, R18, R103 ;  /* 0x000000123e3c7223 */ /* 0x040fe20000000067 */
[----:B------:R-:W-:Y:S01]  /*2860*/  FFMA R62, R62, R30, R61 ;  /* 0x0000001e3e3e7223 */ /* 0x000fe2000000003d */
[C---:B------:R-:W-:Y:S01]  /*2870*/  FFMA R75, R63.reuse, R27, R84 ;  /* 0x0000001b3f4b7223 */ /* 0x040fe20000000054 */
[C---:B------:R-:W-:Y:S01]  /*2880*/  FFMA R103, R63.reuse, R35, R86 ;  /* 0x000000233f677223 */ /* 0x040fe20000000056 */
[C---:B------:R-:W-:Y:S01]  /*2890*/  FFMA R73, R63.reuse, R19, R60 ;  /* 0x000000133f497223 */ /* 0x040fe2000000003c */
[----:B------:R-:W-:Y:S01]  /*28a0*/  FFMA R111, R63, R31, R62 ;  /* 0x0000001f3f6f7223 */ /* 0x000fe2000000003e */
[C---:B-1----:R-:W-:Y:S01]  /*28b0*/  FFMA R16, R48.reuse, R16, R67 ;  /* 0x0000001030107223 */ /* 0x042fe20000000043 */
[----:B------:R-:W1:Y:S01]  /*28c0*/  LDS.128 R60, [R77.X4+UR5+0x130] ;  /* 0x000130054d3c7984 */ /* 0x000e620008004c00 */
        /* <DEDUP_REMOVED lines=14> */
[----:B--2---:R-:W-:Y:S01]  /*29b0*/  FFMA R18, R56, R20, R89 ;  /* 0x0000001438127223 */ /* 0x004fe20000000059 */
[----:B------:R-:W-:-:S02]  /*29c0*/  FFMA R65, R51, R35, R34 ;  /* 0x0000002333417223 */ /* 0x000fc40000000022 */
[----:B------:R-:W-:Y:S01]  /*29d0*/  LDS.128 R48, [R77.X4+UR5+0x20b0] ;  /* 0x0020b0054d307984 */ /* 0x000fe20008004c00 */
[C---:B---3--:R-:W-:Y:S01]  /*29e0*/  FFMA R16, R56.reuse, R40, R87 ;  /* 0x0000002838107223 */ /* 0x048fe20000000057 */
[C---:B------:R-:W-:Y:S01]  /*29f0*/  FFMA R27, R57.reuse, R21, R18 ;  /* 0x00000015391b7223 */ /* 0x040fe20000000012 */
[----:B----4-:R-:W-:Y:S02]  /*2a00*/  FFMA R24, R56, R36, R91 ;  /* 0x0000002438187223 */ /* 0x010fe4000000005b */
[C---:B------:R-:W-:Y:S01]  /*2a10*/  FFMA R29, R57.reuse, R41, R16 ;  /* 0x00000029391d7223 */ /* 0x040fe20000000010 */
[C---:B------:R-:W-:Y:S01]  /*2a20*/  FFMA R26, R58.reuse, R22, R27 ;  /* 0x000000163a1a7223 */ /* 0x040fe2000000001b */
[----:B------:R-:W2:Y:S01]  /*2a30*/  LDS.128 R16, [R77.X4+UR5+0x1b0] ;  /* 0x0001b0054d107984 */ /* 0x000ea20008004c00 */
[----:B------:R-:W-:Y:S01]  /*2a40*/  FFMA R25, R57, R37, R24 ;  /* 0x0000002539197223 */ /* 0x000fe20000000018 */
[----:B------:R-:W-:Y:S01]  /*2a50*/  FFMA R24, R58, R42, R29 ;  /* 0x0000002a3a187223 */ /* 0x000fe2000000001d */
[C---:B------:R-:W-:Y:S01]  /*2a60*/  FFMA R89, R59.reuse, R23, R26 ;  /* 0x000000173b597223 */ /* 0x040fe2000000001a */
[----:B-----5:R-:W-:Y:S01]  /*2a70*/  FFMA R26, R52, R36, R97 ;  /* 0x00000024341a7223 */ /* 0x020fe20000000061 */
[----:B------:R-:W-:Y:S01]  /*2a80*/  FFMA R28, R58, R38, R25 ;  /* 0x000000263a1c7223 */ /* 0x000fe20000000019 */
[----:B------:R-:W-:Y:S01]  /*2a90*/  FFMA R87, R59, R43, R24 ;  /* 0x0000002b3b577223 */ /* 0x000fe20000000018 */
[C---:B------:R-:W-:Y:S01]  /*2aa0*/  FFMA R24, R52.reuse, R20, R95 ;  /* 0x0000001434187223 */ /* 0x040fe2000000005f */
[----:B------:R-:W-:Y:S01]  /*2ab0*/  FFMA R31, R53, R37, R26 ;  /* 0x00000025351f7223 */ /* 0x000fe2000000001a */
[----:B------:R-:W-:Y:S01]  /*2ac0*/  FFMA R91, R59, R39, R28 ;  /* 0x000000273b5b7223 */ /* 0x000fe2000000001c */
[----:B------:R-:W-:Y:S01]  /*2ad0*/  FFMA R28, R52, R44, R99 ;  /* 0x0000002c341c7223 */ /* 0x000fe20000000063 */
[C---:B------:R-:W-:Y:S01]  /*2ae0*/  FFMA R33, R53.reuse, R21, R24 ;  /* 0x0000001535217223 */ /* 0x040fe20000000018 */
[C---:B------:R-:W-:Y:S01]  /*2af0*/  FFMA R30, R54.reuse, R38, R31 ;  /* 0x00000026361e7223 */ /* 0x040fe2000000001f */
[----:B------:R-:W3:Y:S01]  /*2b00*/  LDS.128 R24, [R77.X4+UR5+0x2030] ;  /* 0x002030054d187984 */ /* 0x000ee20008004c00 */
[----:B------:R-:W-:Y:S01]  /*2b10*/  FFMA R29, R53, R45, R28 ;  /* 0x0000002d351d7223 */ /* 0x000fe2000000001c */
[----:B------:R-:W-:Y:S01]  /*2b20*/  FFMA R28, R54, R22, R33 ;  /* 0x00000016361c7223 */ /* 0x000fe20000000021 */
[C---:B------:R-:W-:Y:S01]  /*2b30*/  FFMA R97, R55.reuse, R39, R30 ;  /* 0x0000002737617223 */ /* 0x040fe2000000001e */
[----:B-1----:R-:W-:Y:S01]  /*2b40*/  FFMA R30, R60, R36, R107 ;  /* 0x000000243c1e7223 */ /* 0x002fe2000000006b */
[----:B------:R-:W-:Y:S01]  /*2b50*/  FFMA R32, R54, R46, R29 ;  /* 0x0000002e36207223 */ /* 0x000fe2000000001d */
[----:B------:R-:W-:Y:S01]  /*2b60*/  FFMA R95, R55, R23, R28 ;  /* 0x00000017375f7223 */ /* 0x000fe2000000001c */
[C---:B------:R-:W-:Y:S01]  /*2b70*/  FFMA R28, R60.reuse, R20, R105 ;  /* 0x000000143c1c7223 */ /* 0x040fe20000000069 */
[----:B------:R-:W-:Y:S01]  /*2b80*/  FFMA R31, R61, R37, R30 ;  /* 0x000000253d1f7223 */ /* 0x000fe2000000001e */
[----:B------:R-:W-:Y:S01]  /*2b90*/  FFMA R99, R55, R47, R32 ;  /* 0x0000002f37637223 */ /* 0x000fe20000000020 */
        /* <DEDUP_REMOVED lines=13> */
[----:B------:R-:W-:Y:S01]  /*2c70*/  FFMA R113, R63, R43, R62 ;  /* 0x0000002b3f717223 */ /* 0x000fe2000000003e */
[----:B------:R-:W-:Y:S01]  /*2c80*/  FFMA R56, R56, R44, R93 ;  /* 0x0000002c38387223 */ /* 0x000fe2000000005d */
[----:B------:R-:W1:Y:S01]  /*2c90*/  LDS.128 R60, [R77.X4+UR5+0x2130] ;  /* 0x002130054d3c7984 */ /* 0x000e620008004c00 */
[-C--:B------:R-:W-:Y:S01]  /*2ca0*/  FFMA R53, R53, R41.reuse, R52 ;  /* 0x0000002935357223 */ /* 0x080fe20000000034 */
        /* <DEDUP_REMOVED lines=14> */
[C---:B---3--:R-:W-:Y:S01]  /*2d90*/  FFMA R66, R24.reuse, R40, R66 ;  /* 0x0000002818427223 */ /* 0x048fe20000000042 */
[C---:B------:R-:W-:Y:S01]  /*2da0*/  FFMA R64, R24.reuse, R44, R64 ;  /* 0x0000002c18407223 */ /* 0x040fe20000000040 */
[C---:B------:R-:W-:Y:S01]  /*2db0*/  FFMA R16, R24.reuse, R36, R125 ;  /* 0x0000002418107223 */ /* 0x040fe2000000007d */
[----:B------:R-:W-:Y:S01]  /*2dc0*/  FFMA R24, R24, R20, R123 ;  /* 0x0000001418187223 */ /* 0x000fe2000000007b */
[----:B------:R-:W-:Y:S01]  /*2dd0*/  FFMA R101, R55, R43, R54 ;  /* 0x0000002b37657223 */ /* 0x000fe20000000036 */
[C---:B------:R-:W-:Y:S01]  /*2de0*/  FFMA R119, R19.reuse, R47, R30 ;  /* 0x0000002f13777223 */ /* 0x040fe2000000001e */
[C---:B------:R-:W-:Y:S01]  /*2df0*/  FFMA R117, R19.reuse, R39, R28 ;  /* 0x0000002713757223 */ /* 0x040fe2000000001c */
[----:B------:R-:W-:Y:S01]  /*2e00*/  FFMA R115, R19, R23, R18 ;  /* 0x0000001713737223 */ /* 0x000fe20000000012 */
[----:B------:R-:W2:Y:S01]  /*2e10*/  LDS.128 R52, [R77.X4+UR5+0x21b0] ;  /* 0x0021b0054d347984 */ /* 0x000ea20008004c00 */
[C---:B------:R-:W-:Y:S01]  /*2e20*/  FFMA R29, R25.reuse, R41, R66 ;  /* 0x00000029191d7223 */ /* 0x040fe20000000042 */
[C---:B------:R-:W-:Y:S01]  /*2e30*/  FFMA R17, R25.reuse, R45, R64 ;  /* 0x0000002d19117223 */ /* 0x040fe20000000040 */
[C---:B------:R-:W-:Y:S01]  /*2e40*/  FFMA R19, R25.reuse, R37, R16 ;  /* 0x0000002519137223 */ /* 0x040fe20000000010 */
        /* <DEDUP_REMOVED lines=13> */
[----:B------:R-:W-:Y:S01]  /*2f20*/  FFMA R72, R48, R44, R72 ;  /* 0x0000002c30487223 */ /* 0x000fe20000000048 */
[-C--:B------:R-:W-:Y:S01]  /*2f30*/  FFMA R93, R59, R47.reuse, R58 ;  /* 0x0000002f3b5d7223 */ /* 0x080fe2000000003a */
        /* <DEDUP_REMOVED lines=9> */
[C---:B-1----:R-:W-:Y:S01]  /*2fd0*/  FFMA R48, R60.reuse, R20, R73 ;  /* 0x000000143c307223 */ /* 0x042fe20000000049 */
[----:B------:R-:W-:Y:S01]  /*2fe0*/  FFMA R84, R60, R44, R103 ;  /* 0x0000002c3c547223 */ /* 0x000fe20000000067 */
[----:B------:R-:W1:Y:S01]  /*2ff0*/  LDS.128 R16, [R82+0xc0] ;  /* 0x0000c00052107984 */ /* 0x000e620000000c00 */
        /* <DEDUP_REMOVED lines=8> */
[----:B------:R-:W-:Y:S01]  /*3080*/  FFMA R60, R60, R40, R111 ;  /* 0x000000283c3c7223 */ /* 0x000fe2000000006f */
[C---:B------:R-:W-:Y:S01]  /*3090*/  FFMA R75, R61.reuse, R37, R50 ;  /* 0x000000253d4b7223 */ /* 0x040fe20000000032 */
[C---:B------:R-:W-:Y:S01]  /*30a0*/  FFMA R103, R61.reuse, R21, R48 ;  /* 0x000000153d677223 */ /* 0x040fe20000000030 */
[----:B------:R-:W5:Y:S01]  /*30b0*/  LDS.128 R32, [R82+0x1c0] ;  /* 0x0001c00052207984 */ /* 0x000f620000000c00 */
[C---:B------:R-:W-:Y:S01]  /*30c0*/  FFMA R73, R61.reuse, R45, R84 ;  /* 0x0000002d3d497223 */ /* 0x040fe20000000054 */
[----:B------:R-:W-:Y:S01]  /*30d0*/  FFMA R61, R61, R41, R60 ;  /* 0x000000293d3d7223 */ /* 0x000fe2000000003c */
[C---:B------:R-:W-:Y:S01]  /*30e0*/  FFMA R84, R62.reuse, R38, R75 ;  /* 0x000000263e547223 */ /* 0x040fe2000000004b */
[----:B------:R-:W5:Y:S01]  /*30f0*/  LDS.128 R48, [R77.X4+UR5+0xc0] ;  /* 0x0000c0054d307984 */ /* 0x000f620008004c00 */
[C---:B------:R-:W-:Y:S01]  /*3100*/  FFMA R86, R62.reuse, R46, R73 ;  /* 0x0000002e3e567223 */ /* 0x040fe20000000049 */
[C---:B------:R-:W-:Y:S01]  /*3110*/  FFMA R60, R62.reuse, R22, R103 ;  /* 0x000000163e3c7223 */ /* 0x040fe20000000067 */
[----:B------:R-:W-:Y:S01]  /*3120*/  FFMA R62, R62, R42, R61 ;  /* 0x0000002a3e3e7223 */ /* 0x000fe2000000003d */
[C---:B------:R-:W-:Y:S01]  /*3130*/  FFMA R75, R63.reuse, R39, R84 ;  /* 0x000000273f4b7223 */ /* 0x040fe20000000054 */
[C---:B------:R-:W-:Y:S01]  /*3140*/  FFMA R103, R63.reuse, R47, R86 ;  /* 0x0000002f3f677223 */ /* 0x040fe20000000056 */
[C---:B------:R-:W-:Y:S01]  /*3150*/  FFMA R73, R63.reuse, R23, R60 ;  /* 0x000000173f497223 */ /* 0x040fe2000000003c */
[----:B------:R-:W-:Y:S01]  /*3160*/  FFMA R111, R63, R43, R62 ;  /* 0x0000002b3f6f7223 */ /* 0x000fe2000000003e */
[C---:B--2---:R-:W-:Y:S01]  /*3170*/  FFMA R20, R52.reuse, R20, R69 ;  /* 0x0000001434147223 */ /* 0x044fe20000000045 */
[----:B------:R-:W2:Y:S01]  /*3180*/  LDS.128 R60, [R77.X4+UR5+0x140] ;  /* 0x000140054d3c7984 */ /* 0x000ea20008004c00 */
        /* <DEDUP_REMOVED lines=14> */
[----:B-1----:R-:W-:Y:S01]  /*3270*/  FFMA R22, R56, R16, R89 ;  /* 0x0000001038167223 */ /* 0x002fe20000000059 */
[----:B------:R-:W-:-:S02]  /*3280*/  FFMA R65, R55, R47, R46 ;  /* 0x0000002f37417223 */ /* 0x000fc4000000002e */
[----:B------:R-:W-:Y:S01]  /*3290*/  LDS.128 R52, [R82+0x150] ;  /* 0x0001500052347984 */ /* 0x000fe20000000c00 */
[C---:B---3--:R-:W-:Y:S01]  /*32a0*/  FFMA R36, R56.reuse, R24, R91 ;  /* 0x0000001838247223 */ /* 0x048fe2000000005b */
[C---:B------:R-:W-:Y:S01]  /*32b0*/  FFMA R23, R57.reuse, R17, R22 ;  /* 0x0000001139177223 */ /* 0x040fe20000000016 */
[----:B----4-:R-:W-:Y:S02]  /*32c0*/  FFMA R20, R56, R28, R87 ;  /* 0x0000001c38147223 */ /* 0x010fe40000000057 */
[C---:B------:R-:W-:Y:S01]  /*32d0*/  FFMA R21, R57.reuse, R25, R36 ;  /* 0x0000001939157223 */ /* 0x040fe20000000024 */
[C---:B------:R-:W-:Y:S01]  /*32e0*/  FFMA R22, R58.reuse, R18, R23 ;  /* 0x000000123a167223 */ /* 0x040fe20000000017 */
[----:B------:R-:W1:Y:S01]  /*32f0*/  LDS.128 R36, [R77.X4+UR5+0x1c0] ;  /* 0x0001c0054d247984 */ /* 0x000e620008004c00 */
[----:B------:R-:W-:Y:S01]  /*3300*/  FFMA R41, R57, R29, R20 ;  /* 0x0000001d39297223 */ /* 0x000fe20000000014 */
[----:B------:R-:W-:Y:S01]  /*3310*/  FFMA R40, R58, R26, R21 ;  /* 0x0000001a3a287223 */ /* 0x000fe20000000015 */
[C---:B------:R-:W-:Y:S01]  /*3320*/  FFMA R89, R59.reuse, R19, R22 ;  /* 0x000000133b597223 */ /* 0x040fe20000000016 */
[----:B-----5:R-:W-:Y:S01]  /*3330*/  FFMA R56, R56, R32, R93 ;  /* 0x0000002038387223 */ /* 0x020fe2000000005d */
        /* <DEDUP_REMOVED lines=8> */
[----:B------:R-:W3:Y:S01]  /*33c0*/  LDS.128 R40, [R77.X4+UR5+0x2040] ;  /* 0x002040054d287984 */ /* 0x000ee20008004c00 */
[C---:B------:R-:W-:Y:S01]  /*33d0*/  FFMA R45, R49.reuse, R17, R20 ;  /* 0x00000011312d7223 */ /* 0x040fe20000000014 */
[----:B------:R-:W-:Y:S01]  /*33e0*/  FFMA R48, R48, R28, R101 ;  /* 0x0000001c30307223 */ /* 0x000fe20000000065 */
[C---:B------:R-:W-:Y:S01]  /*33f0*/  FFMA R22, R50.reuse, R26, R23 ;  /* 0x0000001a32167223 */ /* 0x040fe20000000017 */
[C---:B------:R-:W-:Y:S01]  /*3400*/  FFMA R44, R50.reuse, R34, R21 ;  /* 0x00000022322c7223 */ /* 0x040fe20000000015 */
[----:B------:R-:W-:Y:S01]  /*3410*/  FFMA R20, R50, R18, R45 ;  /* 0x0000001232147223 */ /* 0x000fe2000000002d */
[----:B------:R-:W-:Y:S01]  /*3420*/  FFMA R49, R49, R29, R48 ;  /* 0x0000001d31317223 */ /* 0x000fe20000000030 */
[C---:B------:R-:W-:Y:S01]  /*3430*/  FFMA R97, R51.reuse, R27, R22 ;  /* 0x0000001b33617223 */ /* 0x040fe20000000016 */
[C---:B--2---:R-:W-:Y:S01]  /*3440*/  FFMA R22, R60.reuse, R24, R107 ;  /* 0x000000183c167223 */ /* 0x044fe2000000006b */
[----:B------:R-:W-:Y:S01]  /*3450*/  FFMA R95, R51, R19, R20 ;  /* 0x00000013335f7223 */ /* 0x000fe20000000014 */
[----:B------:R-:W-:Y:S01]  /*3460*/  FFMA R20, R60, R16, R105 ;  /* 0x000000103c147223 */ /* 0x000fe20000000069 */
[----:B------:R-:W-:Y:S01]  /*3470*/  FFMA R50, R50, R30, R49 ;  /* 0x0000001e32327223 */ /* 0x000fe20000000031 */
[----:B------:R-:W-:Y:S01]  /*3480*/  FFMA R47, R61, R25, R22 ;  /* 0x000000193d2f7223 */ /* 0x000fe20000000016 */
[----:B------:R-:W-:Y:S01]  /*3490*/  FFMA R99, R51, R35, R44 ;  /* 0x0000002333637223 */ /* 0x000fe2000000002c */
[C---:B------:R-:W-:Y:S01]  /*34a0*/  FFMA R49, R61.reuse, R17, R20 ;  /* 0x000000113d317223 */ /* 0x040fe20000000014 */
[C---:B------:R-:W-:Y:S01]  /*34b0*/  FFMA R44, R60.reuse, R32, R109 ;  /* 0x000000203c2c7223 */ /* 0x040fe2000000006d */
        /* <DEDUP_REMOVED lines=10> */
[----:B------:R-:W-:Y:S01]  /*3560*/  FFMA R101, R51, R31, R50 ;  /* 0x0000001f33657223 */ /* 0x000fe20000000032 */
[C---:B-1----:R-:W-:Y:S01]  /*3570*/  FFMA R44, R36.reuse, R28, R121 ;  /* 0x0000001c242c7223 */ /* 0x042fe20000000079 */
[C---:B------:R-:W-:Y:S01]  /*3580*/  FFMA R109, R63.reuse, R35, R48 ;  /* 0x000000233f6d7223 */ /* 0x040fe20000000030 */
[----:B------:R-:W-:Y:S01]  /*3590*/  FFMA R113, R63, R31, R62 ;  /* 0x0000001f3f717223 */ /* 0x000fe2000000003e */
        /* <DEDUP_REMOVED lines=28> */
[----:B------:R-:W-:Y:S01]  /*3760*/  FFMA R42, R42, R18, R41 ;  /* 0x000000122a2a7223 */ /* 0x000fe20000000029 */
[C---:B--2---:R-:W-:Y:S01]  /*3770*/  FFMA R74, R20.reuse, R28, R74 ;  /* 0x0000001c144a7223 */ /* 0x044fe2000000004a */
[C---:B------:R-:W-:Y:S01]  /*3780*/  FFMA R68, R20.reuse, R16, R68 ;  /* 0x0000001014447223 */ /* 0x040fe20000000044 */
        /* <DEDUP_REMOVED lines=13> */
[-C--:B------:R-:W-:Y:S01]  /*3860*/  FFMA R21, R21, R33.reuse, R72 ;  /* 0x0000002115157223 */ /* 0x080fe20000000048 */
[----:B------:R-:W-:Y:S01]  /*3870*/  FFMA R57, R57, R33, R56 ;  /* 0x0000002139397223 */ /* 0x000fe20000000038 */
[----:B-1----:R-:W-:Y:S01]  /*3880*/  FFMA R20, R60, R16, R73 ;  /* 0x000000103c147223 */ /* 0x002fe20000000049 */
[----:B------:R-:W1:Y:S01]  /*3890*/  LDS.128 R40, [R82+0x50] ;  /* 0x0000500052287984 */ /* 0x000e620000000c00 */
[----:B------:R-:W-:Y:S01]  /*38a0*/  FFMA R72, R22, R34, R21 ;  /* 0x0000002216487223 */ /* 0x000fe20000000015 */
[----:B------:R-:W-:Y:S01]  /*38b0*/  FFMA R22, R60, R24, R75 ;  /* 0x000000183c167223 */ /* 0x000fe2000000004b */
[----:B------:R-:W-:Y:S01]  /*38c0*/  FFMA R58, R58, R34, R57 ;  /* 0x000000223a3a7223 */ /* 0x000fe20000000039 */
[----:B------:R-:W4:Y:S01]  /*38d0*/  LDS.128 R48, [R82+0xd0] ;  /* 0x0000d00052307984 */ /* 0x000f220000000c00 */
        /* <DEDUP_REMOVED lines=9> */
[----:B------:R-:W5:Y:S01]  /*3970*/  LDS.128 R20, [R77.X4+UR5+0xd0] ;  /* 0x0000d0054d147984 */ /* 0x000f620008004c00 */
[----:B------:R-:W-:Y:S01]  /*3980*/  FFMA R93, R59, R35, R58 ;  /* 0x000000233b5d7223 */ /* 0x000fe2000000003a */
[----:B------:R-:W-:Y:S01]  /*3990*/  FFMA R61, R61, R29, R60 ;  /* 0x0000001d3d3d7223 */ /* 0x000fe2000000003c */
[C---:B------:R-:W-:Y:S01]  /*39a0*/  FFMA R86, R62.reuse, R34, R73 ;  /* 0x000000223e567223 */ /* 0x040fe20000000049 */
        /* <DEDUP_REMOVED lines=8> */
[C---:B---3--:R-:W-:Y:S01]  /*3a30*/  FFMA R16, R36.reuse, R16, R69 ;  /* 0x0000001024107223 */ /* 0x048fe20000000045 */
[----:B------:R-:W3:Y:S01]  /*3a40*/  LDS.128 R60, [R77.X4+UR5+0x150] ;  /* 0x000150054d3c7984 */ /* 0x000ee20008004c00 */
        /* <DEDUP_REMOVED lines=9> */
[----:B--2---:R-:W-:Y:S01]  /*3ae0*/  FFMA R24, R44, R52, R91 ;  /* 0x000000342c187223 */ /* 0x004fe2000000005b */
[----:B------:R-:W-:Y:S01]  /*3af0*/  FFMA R69, R39, R19, R18 ;  /* 0x0000001327457223 */ /* 0x000fe20000000012 */
[----:B------:R-:W-:Y:S01]  /*3b00*/  FFMA R26, R38, R26, R25 ;  /* 0x0000001a261a7223 */ /* 0x000fe20000000019 */
[----:B-1----:R-:W-:Y:S01]  /*3b10*/  FFMA R16, R44, R40, R87 ;  /* 0x000000282c107223 */ /* 0x002fe20000000057 */
[----:B------:R-:W-:Y:S01]  /*3b20*/  FFMA R17, R45, R53, R24 ;  /* 0x000000352d117223 */ /* 0x000fe20000000018 */
[----:B------:R-:W-:Y:S01]  /*3b30*/  FFMA R34, R38, R34, R33 ;  /* 0x0000002226227223 */ /* 0x000fe20000000021 */
[----:B------:R-:W-:Y:S01]  /*3b40*/  FFMA R67, R39, R27, R26 ;  /* 0x0000001b27437223 */ /* 0x000fe2000000001a */
[----:B----4-:R-:W-:Y:S01]  /*3b50*/  FFMA R18, R44, R48, R89 ;  /* 0x000000302c127223 */ /* 0x010fe20000000059 */
[C---:B------:R-:W-:Y:S01]  /*3b60*/  FFMA R29, R45.reuse, R41, R16 ;  /* 0x000000292d1d7223 */ /* 0x040fe20000000010 */
[C---:B------:R-:W-:Y:S01]  /*3b70*/  FFMA R28, R46.reuse, R54, R17 ;  /* 0x000000362e1c7223 */ /* 0x040fe20000000011 */
[----:B------:R-:W1:Y:S01]  /*3b80*/  LDS.128 R24, [R77.X4+UR5+0x1d0] ;  /* 0x0001d0054d187984 */ /* 0x000e620008004c00 */
[----:B------:R-:W-:Y:S01]  /*3b90*/  FFMA R19, R45, R49, R18 ;  /* 0x000000312d137223 */ /* 0x000fe20000000012 */
[C---:B------:R-:W-:Y:S01]  /*3ba0*/  FFMA R16, R46.reuse, R42, R29 ;  /* 0x0000002a2e107223 */ /* 0x040fe2000000001d */
[----:B------:R-:W-:Y:S01]  /*3bb0*/  FFMA R91, R47, R55, R28 ;  /* 0x000000372f5b7223 */ /* 0x000fe2000000001c */
[----:B------:R-:W-:Y:S01]  /*3bc0*/  FFMA R65, R39, R35, R34 ;  /* 0x0000002327417223 */ /* 0x000fe20000000022 */
[----:B------:R-:W-:Y:S01]  /*3bd0*/  FFMA R18, R46, R50, R19 ;  /* 0x000000322e127223 */ /* 0x000fe20000000013 */
[C---:B------:R-:W-:Y:S01]  /*3be0*/  FFMA R87, R47.reuse, R43, R16 ;  /* 0x0000002b2f577223 */ /* 0x040fe20000000010 */
[C---:B-----5:R-:W-:Y:S01]  /*3bf0*/  FFMA R16, R20.reuse, R48, R95 ;  /* 0x0000003014107223 */ /* 0x060fe2000000005f */
        /* <DEDUP_REMOVED lines=37> */
[----:B------:R-:W1:Y:S01]  /*3e50*/  LDS.128 R60, [R77.X4+UR5+0x2150] ;  /* 0x002150054d3c7984 */ /* 0x000e620008004c00 */
[C---:B------:R-:W-:Y:S01]  /*3e60*/  FFMA R22, R24.reuse, R52, R117 ;  /* 0x0000003418167223 */ /* 0x040fe20000000075 */
[----:B------:R-:W-:Y:S01]  /*3e70*/  FFMA R24, R24, R48, R115 ;  /* 0x0000003018187223 */ /* 0x000fe20000000073 */
[----:B------:R-:W-:Y:S01]  /*3e80*/  FFMA R20, R26, R42, R29 ;  /* 0x0000002a1a147223 */ /* 0x000fe2000000001d */
[C---:B------:R-:W-:Y:S01]  /*3e90*/  FFMA R21, R25.reuse, R57, R28 ;  /* 0x0000003919157223 */ /* 0x040fe2000000001c */
[C---:B------:R-:W-:Y:S01]  /*3ea0*/  FFMA R23, R25.reuse, R53, R22 ;  /* 0x0000003519177223 */ /* 0x040fe20000000016 */
[----:B------:R-:W-:Y:S01]  /*3eb0*/  FFMA R25, R25, R49, R24 ;  /* 0x0000003119197223 */ /* 0x000fe20000000018 */
[----:B------:R-:W-:Y:S01]  /*3ec0*/  FFMA R121, R27, R43, R20 ;  /* 0x0000002b1b797223 */ /* 0x000fe20000000014 */
[----:B------:R-:W-:Y:S01]  /*3ed0*/  FFMA R71, R39, R31, R30 ;  /* 0x0000001f27477223 */ /* 0x000fe2000000001e */
[C---:B--2---:R-:W-:Y:S01]  /*3ee0*/  FFMA R66, R32.reuse, R40, R66 ;  /* 0x0000002820427223 */ /* 0x044fe20000000042 */
[C---:B------:R-:W-:Y:S01]  /*3ef0*/  FFMA R64, R32.reuse, R56, R64 ;  /* 0x0000003820407223 */ /* 0x040fe20000000040 */
[C---:B------:R-:W-:Y:S01]  /*3f00*/  FFMA R20, R32.reuse, R52, R125 ;  /* 0x0000003420147223 */ /* 0x040fe2000000007d */
[----:B------:R-:W-:Y:S01]  /*3f10*/  FFMA R32, R32, R48, R123 ;  /* 0x0000003020207223 */ /* 0x000fe2000000007b */
[----:B------:R-:W2:Y:S01]  /*3f20*/  LDS.128 R28, [R77.X4+UR5+0x21d0] ;  /* 0x0021d0054d1c7984 */ /* 0x000ea20008004c00 */
        /* <DEDUP_REMOVED lines=12> */
[----:B------:R-:W-:Y:S01]  /*3ff0*/  FFMA R70, R16, R52, R70 ;  /* 0x0000003410467223 */ /* 0x000fe20000000046 */
[----:B------:R-:W-:Y:S01]  /*4000*/  FFMA R117, R27, R55, R22 ;  /* 0x000000371b757223 */ /* 0x000fe20000000016 */
[----:B------:R-:W-:Y:S01]  /*4010*/  FFMA R64, R35, R59, R64 ;  /* 0x0000003b23407223 */ /* 0x000fe20000000040 */
[C---:B------:R-:W-:Y:S01]  /*4020*/  FFMA R23, R17.reuse, R49, R68 ;  /* 0x0000003111177223 */ /* 0x040fe20000000044 */
[----:B------:R-:W-:Y:S01]  /*4030*/  FFMA R21, R17, R53, R70 ;  /* 0x0000003511157223 */ /* 0x000fe20000000046 */
[C---:B------:R-:W-:Y:S01]  /*4040*/  FFMA R125, R35.reuse, R55, R20 ;  /* 0x00000037237d7223 */ /* 0x040fe20000000014 */
[C---:B------:R-:W-:Y:S01]  /*4050*/  FFMA R123, R35.reuse, R51, R34 ;  /* 0x00000033237b7223 */ /* 0x040fe20000000022 */
[----:B------:R-:W-:Y:S01]  /*4060*/  FFMA R66, R35, R43, R66 ;  /* 0x0000002b23427223 */ /* 0x000fe20000000042 */
[C---:B------:R-:W-:Y:S01]  /*4070*/  FFMA R68, R18.reuse, R50, R23 ;  /* 0x0000003212447223 */ /* 0x040fe20000000017 */
[----:B------:R-:W-:Y:S01]  /*4080*/  FFMA R70, R18, R54, R21 ;  /* 0x0000003612467223 */ /* 0x000fe20000000015 */
[----:B------:R-:W-:Y:S01]  /*4090*/  FFMA R44, R44, R56, R93 ;  /* 0x000000382c2c7223 */ /* 0x000fe2000000005d */
[----:B------:R-:W-:Y:S01]  /*40a0*/  LDS.128 R32, [R77.X4+UR5+0x60] ;  /* 0x000060054d207984 */ /* 0x000fe20008004c00 */
[C---:B------:R-:W-:Y:S01]  /*40b0*/  FFMA R74, R16.reuse, R40, R74 ;  /* 0x00000028104a7223 */ /* 0x040fe2000000004a */
[----:B------:R-:W-:Y:S01]  /*40c0*/  FFMA R72, R16, R56, R72 ;  /* 0x0000003810487223 */ /* 0x000fe20000000048 */
[----:B------:R-:W-:Y:S01]  /*40d0*/  FFMA R45, R45, R57, R44 ;  /* 0x000000392d2d7223 */ /* 0x000fe2000000002c */
[----:B------:R-:W-:Y:S01]  /*40e0*/  LDS.128 R20, [R82+0xe0] ;  /* 0x0000e00052147984 */ /* 0x000fe20000000c00 */
[----:B------:R-:W-:Y:S01]  /*40f0*/  FFMA R25, R17, R41, R74 ;  /* 0x0000002911197223 */ /* 0x000fe2000000004a */
[C---:B------:R-:W-:Y:S01]  /*4100*/  FFMA R119, R27.reuse, R59, R24 ;  /* 0x0000003b1b777223 */ /* 0x040fe20000000018 */
[----:B------:R-:W-:Y:S01]  /*4110*/  FFMA R46, R46, R58, R45 ;  /* 0x0000003a2e2e7223 */ /* 0x000fe2000000002d */
[----:B------:R-:W3:Y:S01]  /*4120*/  LDS.128 R36, [R82+0x60] ;  /* 0x0000600052247984 */ /* 0x000ee20000000c00 */
[----:B------:R-:W-:Y:S01]  /*4130*/  FFMA R115, R27, R51, R26 ;  /* 0x000000331b737223 */ /* 0x000fe2000000001a */
[----:B------:R-:W-:Y:S01]  /*4140*/  FFMA R17, R17, R57, R72 ;  /* 0x0000003911117223 */ /* 0x000fe20000000048 */
[C---:B------:R-:W-:Y:S01]  /*4150*/  FFMA R74, R18.reuse, R42, R25 ;  /* 0x0000002a124a7223 */ /* 0x040fe20000000019 */
[-C--:B------:R-:W-:Y:S01]  /*4160*/  FFMA R93, R47, R59.reuse, R46 ;  /* 0x0000003b2f5d7223 */ /* 0x080fe2000000002e */
[----:B------:R-:W4:Y:S01]  /*4170*/  LDS.128 R24, [R82+0x160] ;  /* 0x0001600052187984 */ /* 0x000f220000000c00 */
[----:B------:R-:W-:Y:S01]  /*4180*/  FFMA R72, R18, R58, R17 ;  /* 0x0000003a12487223 */ /* 0x000fe20000000011 */
[C---:B-1----:R-:W-:Y:S01]  /*4190*/  FFMA R18, R60.reuse, R52, R75 ;  /* 0x000000343c127223 */ /* 0x042fe2000000004b */
[C---:B------:R-:W-:Y:S01]  /*41a0*/  FFMA R16, R60.reuse, R48, R73 ;  /* 0x000000303c107223 */ /* 0x040fe20000000049 */
[----:B------:R-:W1:Y:S01]  /*41b0*/  LDS.128 R44, [R82+0x1e0] ;  /* 0x0001e000522c7984 */ /* 0x000e620000000c00 */
        /* <DEDUP_REMOVED lines=10> */
[----:B------:R-:W5:Y:S01]  /*4260*/  LDS.128 R16, [R77.X4+UR5+0xe0] ;  /* 0x0000e0054d107984 */ /* 0x000f620008004c00 */
[C---:B------:R-:W-:Y:S01]  /*4270*/  FFMA R90, R62.reuse, R58, R73 ;  /* 0x0000003a3e5a7223 */ /* 0x040fe20000000049 */
[C---:B------:R-:W-:Y:S01]  /*4280*/  FFMA R88, R62.reuse, R54, R75 ;  /* 0x000000363e587223 */ /* 0x040fe2000000004b */
[----:B------:R-:W-:Y:S01]  /*4290*/  FFMA R60, R62, R50, R103 ;  /* 0x000000323e3c7223 */ /* 0x000fe20000000067 */
[C---:B--2---:R-:W-:Y:S01]  /*42a0*/  FFMA R48, R28.reuse, R48, R69 ;  /* 0x000000301c307223 */ /* 0x044fe20000000045 */
[C---:B------:R-:W-:Y:S01]  /*42b0*/  FFMA R56, R28.reuse, R56, R65 ;  /* 0x000000381c387223 */ /* 0x040fe20000000041 */
[----:B------:R-:W-:Y:S01]  /*42c0*/  FFMA R52, R28, R52, R67 ;  /* 0x000000341c347223 */ /* 0x000fe20000000043 */
        /* <DEDUP_REMOVED lines=11> */
[----:B------:R-:W2:Y:S01]  /*4380*/  LDS.128 R60, [R77.X4+UR5+0x160] ;  /* 0x000160054d3c7984 */ /* 0x000ea20008004c00 */
[C---:B------:R-:W-:Y:S01]  /*4390*/  FFMA R58, R30.reuse, R58, R57 ;  /* 0x0000003a1e3a7223 */ /* 0x040fe20000000039 */
[C---:B------:R-:W-:Y:S01]  /*43a0*/  FFMA R54, R30.reuse, R54, R53 ;  /* 0x000000361e367223 */ /* 0x040fe20000000035 */
[----:B------:R-:W-:Y:S01]  /*43b0*/  FFMA R30, R30, R42, R29 ;  /* 0x0000002a1e1e7223 */ /* 0x000fe2000000001d */
[C---:B---3--:R-:W-:Y:S01]  /*43c0*/  FFMA R28, R32.reuse, R36, R87 ;  /* 0x00000024201c7223 */ /* 0x048fe20000000057 */
[C---:B------:R-:W-:Y:S01]  /*43d0*/  FFMA R65, R31.reuse, R59, R58 ;  /* 0x0000003b1f417223 */ /* 0x040fe2000000003a */
[C---:B------:R-:W-:Y:S01]  /*43e0*/  FFMA R67, R31.reuse, R55, R54 ;  /* 0x000000371f437223 */ /* 0x040fe20000000036 */
[C---:B------:R-:W-:Y:S01]  /*43f0*/  FFMA R71, R31.reuse, R43, R30 ;  /* 0x0000002b1f477223 */ /* 0x040fe2000000001e */
[C---:B------:R-:W-:Y:S01]  /*4400*/  FFMA R30, R32.reuse, R20, R89 ;  /* 0x00000014201e7223 */ /* 0x040fe20000000059 */
[----:B------:R-:W-:Y:S01]  /*4410*/  FFMA R69, R31, R51, R50 ;  /* 0x000000331f457223 */ /* 0x000fe20000000032 */
[C---:B------:R-:W-:Y:S01]  /*4420*/  FFMA R49, R33.reuse, R37, R28 ;  /* 0x0000002521317223 */ /* 0x040fe2000000001c */
[C---:B----4-:R-:W-:Y:S01]  /*4430*/  FFMA R40, R32.reuse, R24, R91 ;  /* 0x0000001820287223 */ /* 0x050fe2000000005b */
[C---:B------:R-:W-:Y:S01]  /*4440*/  FFMA R43, R33.reuse, R21, R30 ;  /* 0x00000015212b7223 */ /* 0x040fe2000000001e */
[----:B-1----:R-:W-:Y:S01]  /*4450*/  FFMA R32, R32, R44, R93 ;  /* 0x0000002c20207223 */ /* 0x002fe2000000005d */
[----:B------:R-:W1:Y:S01]  /*4460*/  LDS.128 R28, [R77.X4+UR5+0x1e0] ;  /* 0x0001e0054d1c7984 */ /* 0x000e620008004c00 */
[C---:B------:R-:W-:Y:S01]  /*4470*/  FFMA R41, R33.reuse, R25, R40 ;  /* 0x0000001921297223 */ /* 0x040fe20000000028 */
[C---:B------:R-:W-:Y:S01]  /*4480*/  FFMA R96, R34.reuse, R22, R43 ;  /* 0x0000001622607223 */ /* 0x040fe2000000002b */
[----:B------:R-:W-:Y:S01]  /*4490*/  FFMA R33, R33, R45, R32 ;  /* 0x0000002d21217223 */ /* 0x000fe20000000020 */
[C---:B------:R-:W-:Y:S01]  /*44a0*/  FFMA R94, R34.reuse, R38, R49 ;  /* 0x00000026225e7223 */ /* 0x040fe20000000031 */
[C---:B------:R-:W-:Y:S01]  /*44b0*/  FFMA R98, R34.reuse, R26, R41 ;  /* 0x0000001a22627223 */ /* 0x040fe20000000029 */
[C---:B------:R-:W-:Y:S01]  /*44c0*/  FFMA R96, R35.reuse, R23, R96 ;  /* 0x0000001723607223 */ /* 0x040fe20000000060 */
[----:B------:R-:W-:Y:S01]  /*44d0*/  FFMA R102, R34, R46, R33 ;  /* 0x0000002e22667223 */ /* 0x000fe20000000021 */
[C---:B-----5:R-:W-:Y:S01]  /*44e0*/  FFMA R40, R16.reuse, R44, R99 ;  /* 0x0000002c10287223 */ /* 0x060fe20000000063 */
[C---:B------:R-:W-:Y:S01]  /*44f0*/  FFMA R34, R16.reuse, R24, R97 ;  /* 0x0000001810227223 */ /* 0x040fe20000000061 */
[C---:B------:R-:W-:Y:S01]  /*4500*/  FFMA R32, R16.reuse, R20, R95 ;  /* 0x0000001410207223 */ /* 0x040fe2000000005f */
        /* <DEDUP_REMOVED lines=12> */
[----:B------:R-:W3:Y:S01]  /*45d0*/  LDS.128 R40, [R77.X4+UR5+0x2060] ;  /* 0x002060054d287984 */ /* 0x000ee20008004c00 */
[C---:B------:R-:W-:Y:S01]  /*45e0*/  FFMA R92, R19.reuse, R47, R92 ;  /* 0x0000002f135c7223 */ /* 0x040fe2000000005c */
[C---:B------:R-:W-:Y:S01]  /*45f0*/  FFMA R90, R19.reuse, R27, R90 ;  /* 0x0000001b135a7223 */ /* 0x040fe2000000005a */
[C---:B--2---:R-:W-:Y:S01]  /*4600*/  FFMA R84, R60.reuse, R44, R84 ;  /* 0x0000002c3c547223 */ /* 0x044fe20000000054 */
        /* <DEDUP_REMOVED lines=13> */
[C---:B-1----:R-:W-:Y:S01]  /*46e0*/  FFMA R48, R28.reuse, R44, R119 ;  /* 0x0000002c1c307223 */ /* 0x042fe20000000077 */
        /* <DEDUP_REMOVED lines=13> */
[----:B------:R-:W-:Y:S01]  /*47c0*/  FFMA R30, R30, R22, R29 ;  /* 0x000000161e1e7223 */ /* 0x000fe2000000001d */
[C---:B------:R-:W-:Y:S01]  /*47d0*/  FFMA R95, R31.reuse, R27, R48 ;  /* 0x0000001b1f5f7223 */ /* 0x040fe20000000030 */
[C---:B------:R-:W-:Y:S01]  /*47e0*/  FFMA R115, R31.reuse, R39, R28 ;  /* 0x000000271f737223 */ /* 0x040fe2000000001c */
[----:B------:R-:W4:Y:S01]  /*47f0*/  LDS.128 R56, [R77.X4+UR5+0x21e0] ;  /* 0x0021e0054d387984 */ /* 0x000f220008004c00 */
[----:B------:R-:W-:Y:S01]  /*4800*/  FFMA R93, R31, R23, R30 ;  /* 0x000000171f5d7223 */ /* 0x000fe2000000001e */
[----:B------:R-:W-:-:S02]  /*4810*/  FFMA R86, R60, R36, R86 ;  /* 0x000000243c567223 */ /* 0x000fc40000000056 */
[----:B------:R-:W-:Y:S01]  /*4820*/  LDS.128 R52, [R82+0x170] ;  /* 0x0001700052347984 */ /* 0x000fe20000000c00 */
[C---:B---3--:R-:W-:Y:S01]  /*4830*/  FFMA R66, R40.reuse, R36, R66 ;  /* 0x0000002428427223 */ /* 0x048fe20000000042 */
        /* <DEDUP_REMOVED lines=10> */
[-C--:B------:R-:W-:Y:S01]  /*48e0*/  FFMA R61, R61, R37.reuse, R86 ;  /* 0x000000253d3d7223 */ /* 0x080fe20000000056 */
        /* <DEDUP_REMOVED lines=18> */
[----:B------:R-:W2:Y:S01]  /*4a10*/  LDS.128 R72, [R77.X4+UR5+0x70] ;  /* 0x000070054d487984 */ /* 0x000ea20008004c00 */
[C---:B------:R-:W-:Y:S01]  /*4a20*/  FFMA R121, R19.reuse, R47, R18 ;  /* 0x0000002f13797223 */ /* 0x040fe20000000012 */
[-C--:B------:R-:W-:Y:S01]  /*4a30*/  FFMA R123, R19, R39.reuse, R16 ;  /* 0x00000027137b7223 */ /* 0x080fe20000000010 */
[C---:B-1----:R-:W-:Y:S01]  /*4a40*/  FFMA R18, R32.reuse, R24, R105 ;  /* 0x0000001820127223 */ /* 0x042fe20000000069 */
[----:B------:R-:W1:Y:S01]  /*4a50*/  LDS.128 R40, [R82+0xf0] ;  /* 0x0000f00052287984 */ /* 0x000e620000000c00 */
[C---:B------:R-:W-:Y:S01]  /*4a60*/  FFMA R16, R32.reuse, R20, R103 ;  /* 0x0000001420107223 */ /* 0x040fe20000000067 */
[----:B------:R-:W-:Y:S01]  /*4a70*/  FFMA R84, R63, R39, R84 ;  /* 0x000000273f547223 */ /* 0x000fe20000000054 */
[C---:B------:R-:W-:Y:S01]  /*4a80*/  FFMA R117, R19.reuse, R23, R60 ;  /* 0x0000001713757223 */ /* 0x040fe2000000003c */
[----:B------:R-:W3:Y:S01]  /*4a90*/  LDS.128 R48, [R82+0x70] ;  /* 0x0000700052307984 */ /* 0x000ee20000000c00 */
        /* <DEDUP_REMOVED lines=17> */
[----:B------:R-:W-:Y:S01]  /*4bb0*/  FFMA R111, R35, R39, R34 ;  /* 0x00000027236f7223 */ /* 0x000fe20000000022 */
[C---:B------:R-:W-:Y:S01]  /*4bc0*/  FFMA R20, R56.reuse, R20, R69 ;  /* 0x0000001438147223 */ /* 0x040fe20000000045 */
[----:B------:R-:W4:Y:S01]  /*4bd0*/  LDS.128 R32, [R77.X4+UR5+0x170] ;  /* 0x000170054d207984 */ /* 0x000f220008004c00 */
        /* <DEDUP_REMOVED lines=10> */
[----:B------:R-:W4:Y:S01]  /*4c80*/  LDS.128 R24, [R77.X4+UR5+0x1f0] ;  /* 0x0001f0054d187984 */ /* 0x000f220008004c00 */
[----:B--2---:R-:W-:Y:S01]  /*4c90*/  FFMA R98, R72, R52, R98 ;  /* 0x0000003448627223 */ /* 0x004fe20000000062 */
[C---:B------:R-:W-:Y:S01]  /*4ca0*/  FFMA R69, R59.reuse, R23, R22 ;  /* 0x000000173b457223 */ /* 0x040fe20000000016 */
[----:B------:R-:W-:Y:S01]  /*4cb0*/  FFMA R46, R58, R46, R45 ;  /* 0x0000002e3a2e7223 */ /* 0x000fe2000000002d */
[----:B------:R-:W-:Y:S01]  /*4cc0*/  FFMA R71, R59, R39, R38 ;  /* 0x000000273b477223 */ /* 0x000fe20000000026 */
[----:B-1----:R-:W-:Y:S01]  /*4cd0*/  FFMA R96, R72, R40, R96 ;  /* 0x0000002848607223 */ /* 0x002fe20000000060 */
[----:B------:R-:W-:Y:S01]  /*4ce0*/  FFMA R21, R73, R53, R98 ;  /* 0x0000003549157223 */ /* 0x000fe20000000062 */
[----:B------:R-:W-:Y:S01]  /*4cf0*/  FFMA R65, R59, R47, R46 ;  /* 0x0000002f3b417223 */ /* 0x000fe2000000002e */
[----:B------:R-:W-:Y:S01]  /*4d00*/  IADD3 R46, P1, R4, UR6, RZ ;  /* 0x00000006042e7c10 */ /* 0x000fe2000ff3e0ff */
[----:B---3--:R-:W-:Y:S01]  /*4d10*/  FFMA R94, R72, R48, R94 ;  /* 0x00000030485e7223 */ /* 0x008fe2000000005e */
[C---:B------:R-:W-:Y:S01]  /*4d20*/  FFMA R23, R73.reuse, R41, R96 ;  /* 0x0000002949177223 */ /* 0x040fe20000000060 */
[----:B------:R-:W-:Y:S01]  /*4d30*/  FFMA R22, R74, R54, R21 ;  /* 0x000000364a167223 */ /* 0x000fe20000000015 */
[----:B------:R-:W-:Y:S01]  /*4d40*/  LDS.128 R56, [R77.X4+UR5+0x2170] ;  /* 0x002170054d387984 */ /* 0x000fe20008004c00 */
[----:B-----5:R-:W-:Y:S01]  /*4d50*/  FFMA R102, R72, R28, R102 ;  /* 0x0000001c48667223 */ /* 0x020fe20000000066 */
[C---:B------:R-:W-:Y:S01]  /*4d60*/  FFMA R37, R73.reuse, R49, R94 ;  /* 0x0000003149257223 */ /* 0x040fe2000000005e */
[----:B------:R-:W-:Y:S01]  /*4d70*/  FFMA R20, R74, R42, R23 ;  /* 0x0000002a4a147223 */ /* 0x000fe20000000017 */
[----:B------:R-:W-:Y:S01]  /*4d80*/  IADD3.X R47, R6, UR7, RZ, P1, !PT ;  /* 0x00000007062f7c10 */ /* 0x000fe20008ffe4ff */
[-C--:B------:R-:W-:Y:S01]  /*4d90*/  FFMA R73, R73, R29.reuse, R102 ;  /* 0x0000001d49497223 */ /* 0x080fe20000000066 */
[C---:B------:R-:W-:Y:S01]  /*4da0*/  FFMA R92, R16.reuse, R28, R92 ;  /* 0x0000001c105c7223 */ /* 0x040fe2000000005c */
[C---:B------:R-:W-:Y:S01]  /*4db0*/  FFMA R90, R16.reuse, R52, R90 ;  /* 0x00000034105a7223 */ /* 0x040fe2000000005a */
[C---:B------:R-:W-:Y:S01]  /*4dc0*/  FFMA R88, R16.reuse, R40, R88 ;  /* 0x0000002810587223 */ /* 0x040fe20000000058 */
[----:B------:R-:W-:Y:S01]  /*4dd0*/  FFMA R100, R16, R48, R100 ;  /* 0x0000003010647223 */ /* 0x000fe20000000064 */
[C---:B------:R-:W-:Y:S01]  /*4de0*/  FFMA R72, R74.reuse, R50, R37 ;  /* 0x000000324a487223 */ /* 0x040fe20000000025 */
[-C--:B------:R-:W-:Y:S01]  /*4df0*/  FFMA R36, R74, R30.reuse, R73 ;  /* 0x0000001e4a247223 */ /* 0x080fe20000000049 */
[C---:B------:R-:W-:Y:S01]  /*4e00*/  FFMA R37, R17.reuse, R29, R92 ;  /* 0x0000001d11257223 */ /* 0x040fe2000000005c */
[C---:B------:R-:W-:Y:S01]  /*4e10*/  FFMA R39, R17.reuse, R53, R90 ;  /* 0x0000003511277223 */ /* 0x040fe2000000005a */
[----:B------:R-:W-:Y:S01]  /*4e20*/  FFMA R45, R17, R41, R88 ;  /* 0x00000029112d7223 */ /* 0x000fe20000000058 */
[C---:B------:R-:W-:Y:S01]  /*4e30*/  FFMA R73, R75.reuse, R43, R20 ;  /* 0x0000002b4b497223 */ /* 0x040fe20000000014 */
[----:B------:R-:W-:Y:S01]  /*4e40*/  FFMA R74, R75, R55, R22 ;  /* 0x000000374b4a7223 */ /* 0x000fe20000000016 */
[----:B------:R-:W-:Y:S01]  /*4e50*/  FFMA R17, R17, R49, R100 ;  /* 0x0000003111117223 */ /* 0x000fe20000000064 */
[C---:B------:R-:W-:Y:S01]  /*4e60*/  FFMA R72, R75.reuse, R51, R72 ;  /* 0x000000334b487223 */ /* 0x040fe20000000048 */
[----:B------:R-:W1:Y:S01]  /*4e70*/  LDS.128 R20, [R77.X4+UR5+0x2070] ;  /* 0x002070054d147984 */ /* 0x000e620008004c00 */
[-C--:B------:R-:W-:Y:S01]  /*4e80*/  FFMA R75, R75, R31.reuse, R36 ;  /* 0x0000001f4b4b7223 */ /* 0x080fe20000000024 */
[C---:B------:R-:W-:Y:S01]  /*4e90*/  FFMA R36, R18.reuse, R30, R37 ;  /* 0x0000001e12247223 */ /* 0x040fe20000000025 */
[C---:B------:R-:W-:Y:S01]  /*4ea0*/  FFMA R62, R18.reuse, R54, R39 ;  /* 0x00000036123e7223 */ /* 0x040fe20000000027 */
[C---:B------:R-:W-:Y:S01]  /*4eb0*/  FFMA R16, R18.reuse, R42, R45 ;  /* 0x0000002a12107223 */ /* 0x040fe2000000002d */
[----:B------:R-:W-:Y:S01]  /*4ec0*/  FFMA R18, R18, R50, R17 ;  /* 0x0000003212127223 */ /* 0x000fe20000000011 */
[C---:B------:R-:W-:Y:S01]  /*4ed0*/  FFMA R63, R19.reuse, R31, R36 ;  /* 0x0000001f133f7223 */ /* 0x040fe20000000024 */
[C---:B----4-:R-:W-:Y:S01]  /*4ee0*/  FFMA R36, R32.reuse, R28, R109 ;  /* 0x0000001c20247223 */ /* 0x050fe2000000006d */
        /* <DEDUP_REMOVED lines=32> */
[C---:B-1----:R-:W-:Y:S01]  /*50f0*/  FFMA R44, R20.reuse, R28, R91 ;  /* 0x0000001c142c7223 */ /* 0x042fe2000000005b */
        /* <DEDUP_REMOVED lines=34> */
[----:B------:R-:W-:Y:S01]  /*5320*/  ISETP.GE.U32.AND P1, PT, R80, R76, PT ;  /* 0x0000004c5000720c */ /* 0x000fe20003f26070 */
[----:B------:R-:W1:Y:S01]  /*5330*/  LDS.128 R16, [R77.X4+UR5+0x21f0] ;  /* 0x0021f0054d107984 */ /* 0x000e620008004c00 */
[----:B------:R-:W-:Y:S01]  /*5340*/  IADD3 R86, P2, R5, UR6, RZ ;  /* 0x0000000605567c10 */ /* 0x000fe2000ff5e0ff */
[C---:B------:R-:W-:Y:S01]  /*5350*/  FFMA R64, R56.reuse, R48, R111 ;  /* 0x0000003038407223 */ /* 0x040fe2000000006f */
[----:B------:R-:W-:Y:S01]  /*5360*/  IADD3 R88, P0, R9, UR6, RZ ;  /* 0x0000000609587c10 */ /* 0x000fe2000ff1e0ff */
[C---:B------:R-:W-:Y:S01]  /*5370*/  FFMA R66, R56.reuse, R40, R103 ;  /* 0x0000002838427223 */ /* 0x040fe20000000067 */
[----:B------:R-:W-:Y:S01]  /*5380*/  IADD3 R44, P3, R7, UR6, RZ ;  /* 0x00000006072c7c10 */ /* 0x000fe2000ff7e0ff */
[----:B------:R-:W-:Y:S01]  /*5390*/  FFMA R68, R56, R52, R105 ;  /* 0x0000003438447223 */ /* 0x000fe20000000069 */
[----:B------:R-:W-:Y:S01]  /*53a0*/  LEA R95, R0, R85, 0xe ;  /* 0x00000055005f7211 */ /* 0x000fe200078e70ff */
[----:B------:R-:W-:Y:S06]  /*53b0*/  BAR.SYNC 0x0 ;  /* 0x0000000000007b1d */ /* 0x000fec0000000000 */
[----:B------:R-:W-:Y:S01]  /*53c0*/  IADD3.X R87, R8, UR7, RZ, P2, !PT ;  /* 0x0000000708577c10 */ /* 0x000fe200097fe4ff */
[----:B------:R-:W-:Y:S01]  /*53d0*/  @!PT LDS RZ, [RZ] ;  /* 0x00000000fffff984 */ /* 0x000fe20000000800 */
[----:B------:R-:W-:Y:S01]  /*53e0*/  @!PT LDS RZ, [RZ] ;  /* 0x00000000fffff984 */ /* 0x000fe20000000800 */
[----:B------:R-:W-:Y:S01]  /*53f0*/  @!PT LDS RZ, [RZ] ;  /* 0x00000000fffff984 */ /* 0x000fe20000000800 */
[----:B------:R2:W-:Y:S01]  /*5400*/  LDGSTS.E.BYPASS.128 [R95], [R46.64], !P1 ;  /* 0x000000002e5f7fae */ /* 0x0005e2000c901c4a */
[----:B------:R-:W-:Y:S01]  /*5410*/  LEA R97, R0, R83, 0xe ;  /* 0x0000005300617211 */ /* 0x000fe200078e70ff */
[----:B------:R-:W-:Y:S01]  /*5420*/  FFMA R56, R56, R28, R107 ;  /* 0x0000001c38387223 */ /* 0x000fe2000000006b */
[----:B------:R-:W-:Y:S01]  /*5430*/  IADD3 R90, P2, R11, UR6, RZ ;  /* 0x000000060b5a7c10 */ /* 0x000fe2000ff5e0ff */
[----:B------:R-:W-:Y:S01]  /*5440*/  USHF.L.U32 UR5, UR4, 0xe, URZ ;  /* 0x0000000e04057899 */ /* 0x000fe2000800063f */
[----:B------:R-:W-:Y:S01]  /*5450*/  IADD3.X R89, R12, UR7, RZ, P0, !PT ;  /* 0x000000070c597c10 */ /* 0x000fe200087fe4ff */
[----:B------:R3:W-:Y:S01]  /*5460*/  LDGSTS.E.BYPASS.128 [R97], [R86.64], !P1 ;  /* 0x0000000056617fae */ /* 0x0007e2000c901c4a */
[----:B------:R-:W-:-:S02]  /*5470*/  LEA R70, R0, 0xc000, 0xd ;  /* 0x0000c00000467811 */ /* 0x000fc400078e68ff */
[----:B------:R-:W-:Y:S02]  /*5480*/  IADD3.X R45, R10, UR7, RZ, P3, !PT ;  /* 0x000000070a2d7c10 */ /* 0x000fe40009ffe4ff */
[C---:B------:R-:W-:Y:S01]  /*5490*/  LEA R99, R0.reuse, R81, 0xe ;  /* 0x0000005100637211 */ /* 0x040fe200078e70ff */
[----:B--2---:R-:W-:Y:S01]  /*54a0*/  FFMA R47, R57, R53, R68 ;  /* 0x00000035392f7223 */ /* 0x004fe20000000044 */
[----:B------:R-:W-:Y:S01]  /*54b0*/  IADD3 R92, P0, R13, UR6, RZ ;  /* 0x000000060d5c7c10 */ /* 0x000fe2000ff1e0ff */
[----:B------:R-:W-:Y:S01]  /*54c0*/  UIADD3 UR6, UP1, UR6, 0x80, URZ ;  /* 0x0000008006067890 */ /* 0x000fe2000ff3e03f */
[----:B------:R-:W-:Y:S01]  /*54d0*/  LEA R101, R0, R79, 0xe ;  /* 0x0000004f00657211 */ /* 0x000fe200078e70ff */
[----:B------:R2:W-:Y:S01]  /*54e0*/  LDGSTS.E.BYPASS.128 [R99], [R44.64], !P1 ;  /* 0x000000002c637fae */ /* 0x0005e2000c901c4a */
[----:B------:R-:W-:Y:S01]  /*54f0*/  IADD3.X R91, R14, UR7, RZ, P2, !PT ;  /* 0x000000070e5b7c10 */ /* 0x000fe200097fe4ff */
[----:B---3--:R-:W-:Y:S01]  /*5500*/  FFMA R87, R57, R41, R66 ;  /* 0x0000002939577223 */ /* 0x008fe20000000042 */
[----:B------:R-:W-:Y:S01]  /*5510*/  IADD3 R95, R85, R70, RZ ;  /* 0x00000046555f7210 */ /* 0x000fe20007ffe0ff */
[----:B------:R3:W-:Y:S01]  /*5520*/  LDGSTS.E.BYPASS.128 [R101], [R88.64], !P1 ;  /* 0x0000000058657fae */ /* 0x0007e2000c901c4a */
[----:B------:R-:W-:Y:S01]  /*5530*/  IADD3.X R93, R15, UR7, RZ, P0, !PT ;  /* 0x000000070f5d7c10 */ /* 0x000fe200087fe4ff */
[----:B------:R-:W-:Y:S01]  /*5540*/  FFMA R46, R58, R54, R47 ;  /* 0x000000363a2e7223 */ /* 0x000fe2000000002f */
[----:B------:R-:W-:Y:S01]  /*5550*/  IADD3 R97, R83, R70, RZ ;  /* 0x0000004653617210 */ /* 0x000fe20007ffe0ff */
[----:B------:R-:W0:Y:S01]  /*5560*/  LDGDEPBAR ;  /* 0x00000000000079af */ /* 0x000e220000000000 */
[----:B------:R-:W-:Y:S01]  /*5570*/  ISETP.GE.U32.AND P0, PT, R80, 0x90, PT ;  /* 0x000000905000780c */ /* 0x000fe20003f06070 */
[C---:B-1----:R-:W-:Y:S01]  /*5580*/  FFMA R28, R16.reuse, R28, R65 ;  /* 0x0000001c101c7223 */ /* 0x042fe20000000041 */
[C---:B------:R-:W-:Y:S01]  /*5590*/  FFMA R52, R16.reuse, R52, R67 ;  /* 0x0000003410347223 */ /* 0x040fe20000000043 */
[----:B------:R3:W-:Y:S01]  /*55a0*/  LDGSTS.E.BYPASS.128 [R95], [R90.64], !P1 ;  /* 0x000000005a5f7fae */ /* 0x0007e2000c901c4a */
[C---:B------:R-:W-:Y:S01]  /*55b0*/  FFMA R48, R16.reuse, R48, R71 ;  /* 0x0000003010307223 */ /* 0x040fe20000000047 */
[----:B------:R-:W-:Y:S01]  /*55c0*/  FFMA R16, R16, R40, R69 ;  /* 0x0000002810107223 */ /* 0x000fe20000000045 */
[C---:B--2---:R-:W-:Y:S01]  /*55d0*/  FFMA R45, R57.reuse, R29, R56 ;  /* 0x0000001d392d7223 */ /* 0x044fe20000000038 */
[----:B------:R3:W-:Y:S01]  /*55e0*/  LDGSTS.E.BYPASS.128 [R97], [R92.64], !P1 ;  /* 0x000000005c617fae */ /* 0x0007e2000c901c4a */
[----:B------:R-:W-:Y:S01]  /*55f0*/  FFMA R57, R57, R49, R64 ;  /* 0x0000003139397223 */ /* 0x000fe20000000040 */
[C---:B------:R-:W-:Y:S01]  /*5600*/  FFMA R29, R17.reuse, R29, R28 ;  /* 0x0000001d111d7223 */ /* 0x040fe2000000001c */
[C---:B------:R-:W-:Y:S01]  /*5610*/  FFMA R53, R17.reuse, R53, R52 ;  /* 0x0000003511357223 */ /* 0x040fe20000000034 */
[----:B------:R-:W0:Y:S01]  /*5620*/  LDGDEPBAR ;  /* 0x00000000000079af */ /* 0x000e220000000000 */
[C---:B------:R-:W-:Y:S01]  /*5630*/  FFMA R49, R17.reuse, R49, R48 ;  /* 0x0000003111317223 */ /* 0x040fe20000000030 */
[----:B------:R-:W-:Y:S01]  /*5640*/  FFMA R17, R17, R41, R16 ;  /* 0x0000002911117223 */ /* 0x000fe20000000010 */
[C---:B------:R-:W-:Y:S01]  /*5650*/  FFMA R56, R58.reuse, R42, R87 ;  /* 0x0000002a3a387223 */ /* 0x040fe20000000057 */
[----:B------:R-:W-:Y:S01]  /*5660*/  FFMA R64, R58, R30, R45 ;  /* 0x0000001e3a407223 */ /* 0x000fe2000000002d */
[C---:B------:R-:W-:Y:S01]  /*5670*/  FFMA R28, R18.reuse, R50, R49 ;  /* 0x00000032121c7223 */ /* 0x040fe20000000031 */
[C---:B------:R-:W-:Y:S01]  /*5680*/  FFMA R42, R18.reuse, R42, R17 ;  /* 0x0000002a122a7223 */ /* 0x040fe20000000011 */
[----:B------:R-:W-:Y:S01]  /*5690*/  FFMA R54, R18, R54, R53 ;  /* 0x0000003612367223 */ /* 0x000fe20000000035 */
[----:B------:R-:W-:Y:S01]  /*56a0*/  FFMA R44, R58, R50, R57 ;  /* 0x000000323a2c7223 */ /* 0x000fe20000000039 */
[----:B------:R-:W-:Y:S01]  /*56b0*/  FFMA R18, R18, R30, R29 ;  /* 0x0000001e12127223 */ /* 0x000fe2000000001d */
[----:B------:R-:W-:Y:S01]  /*56c0*/  UIADD3.X UR7, URZ, UR7, URZ, UP1, !UPT ;  /* 0x000000073f077290 */ /* 0x000fe20008ffe43f */
        /* <DEDUP_REMOVED lines=8> */
[----:B------:R-:W-:-:S04]  /*5750*/  DEPBAR.LE SB0, 0x4 ;  /* 0x000081000000791a */ /* 0x000fc80000000000 */
[----:B------:R-:W-:Y:S06]  /*5760*/  BAR.SYNC 0x0 ;  /* 0x0000000000007b1d */ /* 0x000fec0000000000 */
[----:B---3--:R-:W-:Y:S01]  /*5770*/  @P0 CALL.REL.NOINC `(.L_x_0) ;  /* 0x0000001000000944 */ /* 0x008fe20003c00000 */
[----:B------:R-:W-:Y:S05]  /*5780*/  BRA `(.L_x_1) ;  /* 0xffffb6f000007947 */ /* 0x000fea000383ffff */
.L_x_0:
[----:B------:R-:W1:Y:S01]  /*5790*/  S2R R0, SR_TID.X ;  /* 0x0000000000007919 */ /* 0x000e620000002100 */
[----:B------:R-:W-:Y:S01]  /*57a0*/  ULDC UR4, c[0x0][0x180] ;  /* 0x0000600000047ab9 */ /* 0x000fe20000000800 */
[----:B------:R-:W-:-:S04]  /*57b0*/  DEPBAR.LE SB0, 0x0 ;  /* 0x000080000000791a */ /* 0x000fc80000000000 */
[----:B------:R-:W-:Y:S01]  /*57c0*/  UIMAD UR4, UR4, 0x32, URZ ;  /* 0x00000032040478a4 */ /* 0x000fe2000f8e023f */
[----:B------:R-:W-:Y:S01]  /*57d0*/  CS2R R52, SRZ ;  /* 0x0000000000347805 */ /* 0x000fe2000001ff00 */
[----:B------:R-:W-:Y:S01]  /*57e0*/  CS2R R54, SRZ ;  /* 0x0000000000367805 */ /* 0x000fe2000001ff00 */
[----:B-1----:R-:W-:Y:S02]  /*57f0*/  SHF.R.U32.HI R5, RZ, 0x4, R0 ;  /* 0x00000004ff057819 */ /* 0x002fe40000011600 */
[----:B------:R-:W-:Y:S02]  /*5800*/  SHF.L.U32 R0, R0, 0x2, RZ ;  /* 0x0000000200007819 */ /* 0x000fe400000006ff */
[----:B------:R-:W-:Y:S02]  /*5810*/  LOP3.LUT R5, R5, 0xf, RZ, 0xc0, !PT ;  /* 0x0000000f05057812 */ /* 0x000fe400078ec0ff */
[----:B------:R-:W-:-:S03]  /*5820*/  LOP3.LUT R3, R3, 0x3c, R0, 0xf8, !PT ;  /* 0x0000003c03037812 */ /* 0x000fc600078ef800 */
[----:B------:R-:W-:Y:S01]  /*5830*/  IMAD R78, R5, 0x110, R78 ;  /* 0x00000110054e7824 */ /* 0x000fe200078e024e */
[----:B------:R-:W-:Y:S01]  /*5840*/  ISETP.GE.AND P0, PT, R3, 0x80, PT ;  /* 0x000000800300780c */ /* 0x000fe20003f06270 */
[----:B------:R-:W-:Y:S06]  /*5850*/  BAR.SYNC 0x0 ;  /* 0x0000000000007b1d */ /* 0x000fec0000000000 */
[----:B------:R-:W-:Y:S01]  /*5860*/  SHF.L.U32 R0, R78, 0x2, RZ ;  /* 0x000000024e007819 */ /* 0x000fe200000006ff */
[----:B------:R-:W-:Y:S01]  /*5870*/  STS.128 [R78.X4], R72 ;  /* 0x000000484e007388 */ /* 0x000fe20000004c00 */
[----:B------:R-:W-:-:S03]  /*5880*/  ISETP.LT.AND P1, PT, R2, UR4, !P0 ;  /* 0x0000000402007c0c */ /* 0x000fc6000c721270 */
[----:B------:R-:W-:Y:S01]  /*5890*/  IMAD R65, R5, -0x330, R0 ;  /* 0xfffffcd005417824 */ /* 0x000fe200078e0200 */
[----:B------:R-:W-:Y:S01]  /*58a0*/  MOV R0, 0x4 ;  /* 0x0000000400007802 */ /* 0x000fe20000000f00 */
[----:B------:R-:W-:Y:S01]  /*58b0*/  STS.128 [R78.X4+0x110], R60 ;  /* 0x0001103c4e007388 */ /* 0x000fe20000004c00 */
[C---:B------:R-:W-:Y:S02]  /*58c0*/  LOP3.LUT R64, R2.reuse, 0x30, RZ, 0xfc, !PT ;  /* 0x0000003002407812 */ /* 0x040fe400078efcff */
[C---:B------:R-:W-:Y:S01]  /*58d0*/  LOP3.LUT R66, R2.reuse, 0x40, RZ, 0xfc, !PT ;  /* 0x0000004002427812 */ /* 0x040fe200078efcff */
[----:B------:R-:W-:Y:S01]  /*58e0*/  STS.128 [R78.X4+0x220], R36 ;  /* 0x000220244e007388 */ /* 0x000fe20000004c00 */
[C---:B------:R-:W-:Y:S02]  /*58f0*/  LOP3.LUT R68, R2.reuse, 0x50, RZ, 0xfc, !PT ;  /* 0x0000005002447812 */ /* 0x040fe400078efcff */
[----:B------:R-:W-:Y:S01]  /*5900*/  LOP3.LUT R70, R2, 0x60, RZ, 0xfc, !PT ;  /* 0x0000006002467812 */ /* 0x000fe200078efcff */
[----:B------:R-:W-:Y:S01]  /*5910*/  STS.128 [R78.X4+0x330], R32 ;  /* 0x000330204e007388 */ /* 0x000fe20000004c00 */
[----:B------:R-:W-:-:S03]  /*5920*/  P2R R4, PR, RZ, 0x2 ;  /* 0x00000002ff047803 */ /* 0x000fc60000000000 */
[----:B------:R-:W-:Y:S06]  /*5930*/  BAR.SYNC 0x0 ;  /* 0x0000000000007b1d */ /* 0x000fec0000000000 */
[----:B------:R-:W-:Y:S01]  /*5940*/  IMAD.WIDE R60, R3, R0, c[0x0][0x160] ;  /* 0x00005800033c7625 */ /* 0x000fe200078e0200 */
[----:B------:R-:W1:Y:S04]  /*5950*/  LDS.128 R48, [R65] ;  /* 0x0000000041307984 */ /* 0x000e680000000c00 */
[----:B------:R-:W2:Y:S04]  /*5960*/  LDS.128 R16, [R65+0x1100] ;  /* 0x0011000041107984 */ /* 0x000ea80000000c00 */
[----:B------:R-:W-:Y:S04]  /*5970*/  LDS.128 R12, [R65+0x2200] ;  /* 0x00220000410c7984 */ /* 0x000fe80000000c00 */
[----:B------:R-:W3:Y:S04]  /*5980*/  LDS.128 R8, [R65+0x3300] ;  /* 0x0033000041087984 */ /* 0x000ee80000000c00 */
[----:B------:R-:W-:Y:S06]  /*5990*/  BAR.SYNC 0x0 ;  /* 0x0000000000007b1d */ /* 0x000fec0000000000 */
[----:B------:R-:W-:Y:S04]  /*59a0*/  STS.128 [R78.X4], R24 ;  /* 0x000000184e007388 */ /* 0x000fe80000004c00 */
[----:B------:R-:W-:Y:S04]  /*59b0*/  STS.128 [R78.X4+0x110], R20 ;  /* 0x000110144e007388 */ /* 0x000fe80000004c00 */
[----:B------:R-:W-:Y:S04]  /*59c0*/  STS.128 [R78.X4+0x220], R44 ;  /* 0x0002202c4e007388 */ /* 0x000fe80000004c00 */
[----:B------:R-:W-:Y:S04]  /*59d0*/  STS.128 [R78.X4+0x330], R28 ;  /* 0x0003301c4e007388 */ /* 0x000fe80000004c00 */
[----:B------:R-:W-:Y:S06]  /*59e0*/  BAR.SYNC 0x0 ;  /* 0x0000000000007b1d */ /* 0x000fec0000000000 */
[----:B------:R4:W1:Y:S01]  /*59f0*/  @P1 LDG.E.EL.128 R52, [R60.64] ;  /* 0x0000000a3c341981 */ /* 0x000862000c2e1d00 */
[----:B------:R-:W-:Y:S01]  /*5a00*/  ISETP.LT.AND P4, PT, R64, UR4, !P0 ;  /* 0x0000000440007c0c */ /* 0x000fe2000c781270 */
[----:B------:R-:W-:Y:S01]  /*5a10*/  CS2R R36, SRZ ;  /* 0x0000000000247805 */ /* 0x000fe2000001ff00 */
[C---:B------:R-:W-:Y:S01]  /*5a20*/  LOP3.LUT R44, R2.reuse, 0x10, RZ, 0xfc, !PT ;  /* 0x00000010022c7812 */ /* 0x040fe200078efcff */
[----:B------:R-:W-:Y:S01]  /*5a30*/  CS2R R38, SRZ ;  /* 0x0000000000267805 */ /* 0x000fe2000001ff00 */
[----:B------:R-:W-:Y:S01]  /*5a40*/  LOP3.LUT R46, R2, 0x20, RZ, 0xfc, !PT ;  /* 0x00000020022e7812 */ /* 0x000fe200078efcff */
[----:B------:R-:W-:Y:S01]  /*5a50*/  CS2R R32, SRZ ;  /* 0x0000000000207805 */ /* 0x000fe2000001ff00 */
[----:B------:R-:W-:Y:S01]  /*5a60*/  ISETP.LT.AND P6, PT, R44, UR4, !P0 ;  /* 0x000000042c007c0c */ /* 0x000fe2000c7c1270 */
        /* <DEDUP_REMOVED lines=9> */
[----:B------:R-:W-:Y:S01]  /*5b00*/  LOP3.LUT R72, R2, 0x70, RZ, 0xfc, !PT ;  /* 0x0000007002487812 */ /* 0x000fe200078efcff */
[----:B------:R-:W-:Y:S01]  /*5b10*/  CS2R R24, SRZ ;  /* 0x0000000000187805 */ /* 0x000fe2000001ff00 */
[----:B------:R-:W-:Y:S01]  /*5b20*/  CS2R R26, SRZ ;  /* 0x00000000001a7805 */ /* 0x000fe2000001ff00 */
[----:B------:R-:W-:Y:S01]  /*5b30*/  CS2R R20, SRZ ;  /* 0x0000000000147805 */ /* 0x000fe2000001ff00 */
[----:B------:R-:W-:Y:S01]  /*5b40*/  CS2R R22, SRZ ;  /* 0x0000000000167805 */ /* 0x000fe2000001ff00 */
[----:B------:R4:W2:Y:S01]  /*5b50*/  @P6 LDG.E.EL.128 R36, [R60.64] ;  /* 0x0000000a3c246981 */ /* 0x0008a2000c2e1d00 */
[----:B------:R-:W-:-:S02]  /*5b60*/  ISETP.LT.AND P0, PT, R72, UR4, !P0 ;  /* 0x0000000448007c0c */ /* 0x000fc4000c701270 */
[----:B------:R-:W-:Y:S01]  /*5b70*/  P2R R45, PR, RZ, 0x40 ;  /* 0x00000040ff2d7803 */ /* 0x000fe20000000000 */
[----:B------:R4:W3:Y:S01]  /*5b80*/  @P4 LDG.E.EL.128 R32, [R60.64] ;  /* 0x0000000a3c204981 */ /* 0x0008e2000c2e1d00 */
[----:B------:R-:W-:-:S03]  /*5b90*/  ISETP.NE.AND P6, PT, R4, RZ, PT ;  /* 0x000000ff0400720c */ /* 0x000fc60003fc5270 */
[----:B------:R4:W5:Y:S04]  /*5ba0*/  @P5 LDG.E.EL.128 R40, [R60.64] ;  /* 0x0000000a3c285981 */ /* 0x000968000c2e1d00 */
[----:B------:R4:W5:Y:S01]  /*5bb0*/  @P3 LDG.E.EL.128 R28, [R60.64] ;  /* 0x0000000a3c1c3981 */ /* 0x000962000c2e1d00 */
[----:B------:R-:W-:-:S03]  /*5bc0*/  CS2R R4, SRZ ;  /* 0x0000000000047805 */ /* 0x000fc6000001ff00 */
[----:B------:R4:W5:Y:S01]  /*5bd0*/  @P2 LDG.E.EL.128 R24, [R60.64] ;  /* 0x0000000a3c182981 */ /* 0x000962000c2e1d00 */
[----:B------:R-:W-:-:S03]  /*5be0*/  CS2R R6, SRZ ;  /* 0x0000000000067805 */ /* 0x000fc6000001ff00 */
[----:B------:R4:W5:Y:S04]  /*5bf0*/  @P1 LDG.E.EL.128 R20, [R60.64] ;  /* 0x0000000a3c141981 */ /* 0x000968000c2e1d00 */
[----:B------:R4:W5:Y:S01]  /*5c00*/  @P0 LDG.E.EL.128 R4, [R60.64] ;  /* 0x0000000a3c040981 */ /* 0x000962000c2e1d00 */
[----:B------:R-:W-:-:S03]  /*5c10*/  LEA R63, R2, R3, 0x7 ;  /* 0x00000003023f7211 */ /* 0x000fc600078e38ff */
[----:B------:R-:W1:Y:S02]  /*5c20*/  LDS.128 R56, [R65] ;  /* 0x0000000041387984 */ /* 0x000e640000000c00 */
[----:B------:R-:W-:Y:S01]  /*5c30*/  IMAD.WIDE R62, R63, R0, c[0x0][0x178] ;  /* 0x00005e003f3e7625 */ /* 0x000fe200078e0200 */
[-C--:B------:R-:W-:Y:S02]  /*5c40*/  LEA R67, R46, R3.reuse, 0x7 ;  /* 0x000000032e437211 */ /* 0x080fe400078e38ff */
[-C--:B----4-:R-:W-:Y:S02]  /*5c50*/  LEA R61, R44, R3.reuse, 0x7 ;  /* 0x000000032c3d7211 */ /* 0x090fe400078e38ff */
[-C--:B------:R-:W-:Y:S02]  /*5c60*/  LEA R69, R64, R3.reuse, 0x7 ;  /* 0x0000000340457211 */ /* 0x080fe400078e38ff */
[-C--:B------:R-:W-:Y:S02]  /*5c70*/  LEA R71, R66, R3.reuse, 0x7 ;  /* 0x0000000342477211 */ /* 0x080fe400078e38ff */
[----:B------:R-:W-:-:S02]  /*5c80*/  LEA R73, R68, R3, 0x7 ;  /* 0x0000000344497211 */ /* 0x000fc400078e38ff */
[----:B------:R-:W-:Y:S01]  /*5c90*/  LEA R75, R70, R3, 0x7 ;  /* 0x00000003464b7211 */ /* 0x000fe200078e38ff */
[----:B-1----:R-:W-:Y:S01]  /*5ca0*/  FADD R76, R48, R52 ;  /* 0x00000034304c7221 */ /* 0x002fe20000000000 */
[----:B------:R-:W-:Y:S01]  /*5cb0*/  FADD R77, R49, R53 ;  /* 0x00000035314d7221 */ /* 0x000fe20000000000 */
[----:B------:R-:W-:Y:S01]  /*5cc0*/  FADD R78, R50, R54 ;  /* 0x00000036324e7221 */ /* 0x000fe20000000000 */
[----:B------:R-:W-:Y:S02]  /*5cd0*/  FADD R79, R51, R55 ;  /* 0x00000037334f7221 */ /* 0x000fe40000000000 */
[----:B------:R-:W1:Y:S04]  /*5ce0*/  LDS.128 R52, [R65+0x1100] ;  /* 0x0011000041347984 */ /* 0x000e680000000c00 */
[----:B------:R-:W4:Y:S04]  /*5cf0*/  LDS.128 R48, [R65+0x2200] ;  /* 0x0022000041307984 */ /* 0x000f280000000c00 */
[----:B------:R5:W-:Y:S01]  /*5d00*/  @P6 STG.E.128 [R62.64], R76 ;  /* 0x0000004c3e006986 */ /* 0x000be2000c101d0a */
[----:B------:R-:W-:-:S03]  /*5d10*/  ISETP.NE.AND P6, PT, R45, RZ, PT ;  /* 0x000000ff2d00720c */ /* 0x000fc60003fc5270 */
[----:B------:R-:W4:Y:S01]  /*5d20*/  LDS.128 R44, [R65+0x3300] ;  /* 0x00330000412c7984 */ /* 0x000f220000000c00 */
[----:B--2---:R-:W-:Y:S01]  /*5d30*/  FADD R36, R16, R36 ;  /* 0x0000002410247221 */ /* 0x004fe20000000000 */
[----:B------:R-:W-:Y:S01]  /*5d40*/  FADD R37, R17, R37 ;  /* 0x0000002511257221 */ /* 0x000fe20000000000 */
[----:B------:R-:W-:Y:S01]  /*5d50*/  FADD R38, R18, R38 ;  /* 0x0000002612267221 */ /* 0x000fe20000000000 */
[----:B------:R-:W-:Y:S01]  /*5d60*/  FADD R39, R19, R39 ;  /* 0x0000002713277221 */ /* 0x000fe20000000000 */
[----:B---3--:R-:W-:Y:S01]  /*5d70*/  FADD R32, R8, R32 ;  /* 0x0000002008207221 */ /* 0x008fe20000000000 */
[----:B------:R-:W-:Y:S01]  /*5d80*/  FADD R33, R9, R33 ;  /* 0x0000002109217221 */ /* 0x000fe20000000000 */
[----:B------:R-:W-:Y:S01]  /*5d90*/  FADD R34, R10, R34 ;  /* 0x000000220a227221 */ /* 0x000fe20000000000 */
[----:B------:R-:W-:Y:S01]  /*5da0*/  FADD R35, R11, R35 ;  /* 0x000000230b237221 */ /* 0x000fe20000000000 */
[----:B-----5:R-:W-:Y:S01]  /*5db0*/  LEA R63, R72, R3, 0x7 ;  /* 0x00000003483f7211 */ /* 0x020fe200078e38ff */
[-C--:B------:R-:W-:Y:S01]  /*5dc0*/  IMAD.WIDE R2, R61, R0.reuse, c[0x0][0x178] ;  /* 0x00005e003d027625 */ /* 0x080fe200078e0200 */
[----:B------:R-:W-:Y:S01]  /*5dd0*/  FADD R40, R12, R40 ;  /* 0x000000280c287221 */ /* 0x000fe20000000000 */
[----:B------:R-:W-:Y:S01]  /*5de0*/  FADD R41, R13, R41 ;  /* 0x000000290d297221 */ /* 0x000fe20000000000 */
[----:B------:R-:W-:Y:S01]  /*5df0*/  FADD R42, R14, R42 ;  /* 0x0000002a0e2a7221 */ /* 0x000fe20000000000 */
[----:B------:R-:W-:Y:S01]  /*5e00*/  FADD R43, R15, R43 ;  /* 0x0000002b0f2b7221 */ /* 0x000fe20000000000 */
[-C--:B------:R-:W-:Y:S01]  /*5e10*/  IMAD.WIDE R8, R67, R0.reuse, c[0x0][0x178] ;  /* 0x00005e0043087625 */ /* 0x080fe200078e0200 */
[----:B------:R-:W-:Y:S01]  /*5e20*/  FADD R28, R56, R28 ;  /* 0x0000001c381c7221 */ /* 0x000fe20000000000 */
[----:B------:R-:W-:Y:S01]  /*5e30*/  FADD R29, R57, R29 ;  /* 0x0000001d391d7221 */ /* 0x000fe20000000000 */
[----:B------:R-:W-:Y:S01]  /*5e40*/  FADD R30, R58, R30 ;  /* 0x0000001e3a1e7221 */ /* 0x000fe20000000000 */
[-C--:B------:R-:W-:Y:S01]  /*5e50*/  IMAD.WIDE R10, R69, R0.reuse, c[0x0][0x178] ;  /* 0x00005e00450a7625 */ /* 0x080fe200078e0200 */
[----:B------:R-:W-:Y:S01]  /*5e60*/  FADD R31, R59, R31 ;  /* 0x0000001f3b1f7221 */ /* 0x000fe20000000000 */
[----:B------:R2:W-:Y:S02]  /*5e70*/  @P6 STG.E.128 [R2.64], R36 ;  /* 0x0000002402006986 */ /* 0x0005e4000c101d0a */
[-C--:B------:R-:W-:Y:S01]  /*5e80*/  IMAD.WIDE R12, R71, R0.reuse, c[0x0][0x178] ;  /* 0x00005e00470c7625 */ /* 0x080fe200078e0200 */
[----:B-1----:R-:W-:Y:S01]  /*5e90*/  FADD R24, R52, R24 ;  /* 0x0000001834187221 */ /* 0x002fe20000000000 */
[----:B------:R-:W-:Y:S01]  /*5ea0*/  FADD R25, R53, R25 ;  /* 0x0000001935197221 */ /* 0x000fe20000000000 */
[----:B------:R-:W-:Y:S01]  /*5eb0*/  FADD R26, R54, R26 ;  /* 0x0000001a361a7221 */ /* 0x000fe20000000000 */
[----:B------:R-:W-:Y:S01]  /*5ec0*/  FADD R27, R55, R27 ;  /* 0x0000001b371b7221 */ /* 0x000fe20000000000 */
[-C--:B------:R-:W-:Y:S01]  /*5ed0*/  IMAD.WIDE R14, R73, R0.reuse, c[0x0][0x178] ;  /* 0x00005e00490e7625 */ /* 0x080fe200078e0200 */
[----:B----4-:R-:W-:Y:S01]  /*5ee0*/  FADD R20, R48, R20 ;  /* 0x0000001430147221 */ /* 0x010fe20000000000 */
[----:B------:R-:W-:Y:S01]  /*5ef0*/  FADD R21, R49, R21 ;  /* 0x0000001531157221 */ /* 0x000fe20000000000 */
[----:B------:R-:W-:Y:S01]  /*5f00*/  FADD R22, R50, R22 ;  /* 0x0000001632167221 */ /* 0x000fe20000000000 */
[----:B------:R-:W-:Y:S01]  /*5f10*/  FADD R23, R51, R23 ;  /* 0x0000001733177221 */ /* 0x000fe20000000000 */
[----:B------:R-:W-:Y:S01]  /*5f20*/  IMAD.WIDE R16, R75, R0, c[0x0][0x178] ;  /* 0x00005e004b107625 */ /* 0x000fe200078e0200 */
[----:B------:R1:W-:Y:S04]  /*5f30*/  @P5 STG.E.128 [R8.64], R40 ;  /* 0x0000002808005986 */ /* 0x0003e8000c101d0a */
[----:B------:R1:W-:Y:S04]  /*5f40*/  @P4 STG.E.128 [R10.64], R32 ;  /* 0x000000200a004986 */ /* 0x0003e8000c101d0a */
[----:B------:R1:W-:Y:S04]  /*5f50*/  @P3 STG.E.128 [R12.64], R28 ;  /* 0x0000001c0c003986 */ /* 0x0003e8000c101d0a */
[----:B------:R1:W-:Y:S01]  /*5f60*/  @P2 STG.E.128 [R14.64], R24 ;  /* 0x000000180e002986 */ /* 0x0003e2000c101d0a */
[----:B------:R-:W-:-:S03]  /*5f70*/  FADD R4, R44, R4 ;  /* 0x000000042c047221 */ /* 0x000fc60000000000 */
[----:B------:R1:W-:Y:S01]  /*5f80*/  @P1 STG.E.128 [R16.64], R20 ;  /* 0x0000001410001986 */ /* 0x0003e2000c101d0a */
[----:B------:R-:W-:Y:S01]  /*5f90*/  FADD R5, R45, R5 ;  /* 0x000000052d057221 */ /* 0x000fe20000000000 */
[----:B------:R-:W-:Y:S01]  /*5fa0*/  FADD R6, R46, R6 ;  /* 0x000000062e067221 */ /* 0x000fe20000000000 */
[----:B------:R-:W-:Y:S01]  /*5fb0*/  FADD R7, R47, R7 ;  /* 0x000000072f077221 */ /* 0x000fe20000000000 */
[----:B--2---:R-:W-:Y:S01]  /*5fc0*/  IMAD.WIDE R2, R63, R0, c[0x0][0x178] ;  /* 0x00005e003f027625 */ /* 0x004fe200078e0200 */
[----:B------:R-:W-:Y:S06]  /*5fd0*/  @!P0 EXIT ;  /* 0x000000000000894d */ /* 0x000fec0003800000 */
[----:B------:R-:W-:Y:S01]  /*5fe0*/  STG.E.128 [R2.64], R4 ;  /* 0x0000000402007986 */ /* 0x000fe2000c101d0a */
[----:B------:R-:W-:Y:S05]  /*5ff0*/  EXIT ;  /* 0x000000000000794d */ /* 0x000fea0003800000 */
.L_x_2:
[----:B------:R-:W-:-:S00]  /*6000*/  BRA `(.L_x_2) ;  /* 0xfffffff000007947 */ /* 0x000fc0000383ffff */
[----:B------:R-:W-:-:S00]  /*6010*/  NOP ;  /* 0x0000000000007918 */ /* 0x000fc00000000000 */
        /* <DEDUP_REMOVED lines=14> */
.L_x_3:


//--------------------- .nv.shared.triton_mm      --------------------------
	.section	.nv.shared.triton_mm,"aw",@nobits
	.align	16
